//
// Generated by NVIDIA NVVM Compiler
//
// Compiler Build ID: CL-36424714
// Cuda compilation tools, release 13.0, V13.0.88
// Based on NVVM 20.0.0
//

.version 9.0
.target sm_100
.address_size 64

	// .globl	dimblock
.global .align 4 .b8 __cudart_i2opi_f[24] = {65, 144, 67, 60, 153, 149, 98, 219, 192, 221, 52, 245, 209, 87, 39, 252, 41, 21, 68, 78, 110, 131, 249, 162};

.visible .entry dimblock(
	.param .u64 .ptr .align 1 dimblock_param_0,
	.param .u32 dimblock_param_1,
	.param .u32 dimblock_param_2,
	.param .u32 dimblock_param_3
)
{
	.local .align 4 .b8 	__local_depot0[28];
	.reg .b64 	%SP;
	.reg .b64 	%SPL;
	.reg .pred 	%p<33>;
	.reg .b16 	%rs<3>;
	.reg .b32 	%r<174>;
	.reg .b32 	%f<116>;
	.reg .b64 	%rd<79>;
	.reg .b64 	%fd<9>;

	mov.u64 	%SPL, __local_depot0;
	ld.param.u64 	%rd31, [dimblock_param_0];
	ld.param.u32 	%r61, [dimblock_param_1];
	ld.param.u32 	%r62, [dimblock_param_2];
	ld.param.u32 	%r63, [dimblock_param_3];
	add.u64 	%rd1, %SPL, 0;
	mov.u32 	%r1, %tid.x;
	mov.u32 	%r64, %ctaid.x;
	mov.u32 	%r65, %ntid.x;
	mad.lo.s32 	%r2, %r64, %r65, %r1;
	mov.u32 	%r3, %tid.y;
	mov.u32 	%r66, %ctaid.y;
	mov.u32 	%r67, %ntid.y;
	mad.lo.s32 	%r4, %r66, %r67, %r3;
	mov.u32 	%r68, %nctaid.x;
	mul.lo.s32 	%r69, %r68, %r65;
	mul.lo.s32 	%r5, %r69, %r4;
	cvt.rn.f32.s32 	%f24, %r63;
	div.rn.f32 	%f1, %f24, 0f447A0000;
	mul.f32 	%f25, %f1, 0f3F22F983;
	cvt.rni.s32.f32 	%r173, %f25;
	cvt.rn.f32.s32 	%f26, %r173;
	fma.rn.f32 	%f27, %f26, 0fBFC90FDA, %f1;
	fma.rn.f32 	%f28, %f26, 0fB3A22168, %f27;
	fma.rn.f32 	%f115, %f26, 0fA7C234C5, %f28;
	abs.f32 	%f3, %f1;
	setp.ltu.f32 	%p1, %f3, 0f47CE4780;
	mov.u32 	%r161, %r173;
	mov.f32 	%f112, %f115;
	@%p1 bra 	$L__BB0_8;
	setp.neu.f32 	%p2, %f3, 0f7F800000;
	@%p2 bra 	$L__BB0_3;
	mov.f32 	%f31, 0f00000000;
	mul.rn.f32 	%f112, %f1, %f31;
	mov.b32 	%r161, 0;
	bra.uni 	$L__BB0_8;
$L__BB0_3:
	mov.b32 	%r7, %f1;
	shl.b32 	%r71, %r7, 8;
	or.b32  	%r8, %r71, -2147483648;
	mov.b64 	%rd69, 0;
	mov.b32 	%r158, 0;
	mov.u64 	%rd67, __cudart_i2opi_f;
	mov.u64 	%rd68, %rd1;
$L__BB0_4:
	.pragma "nounroll";
	ld.global.nc.u32 	%r72, [%rd67];
	mad.wide.u32 	%rd35, %r72, %r8, %rd69;
	shr.u64 	%rd69, %rd35, 32;
	st.local.u32 	[%rd68], %rd35;
	add.s32 	%r158, %r158, 1;
	add.s64 	%rd68, %rd68, 4;
	add.s64 	%rd67, %rd67, 4;
	setp.ne.s32 	%p3, %r158, 6;
	@%p3 bra 	$L__BB0_4;
	shr.u32 	%r73, %r7, 23;
	st.local.u32 	[%rd1+24], %rd69;
	and.b32  	%r11, %r73, 31;
	and.b32  	%r74, %r73, 224;
	add.s32 	%r75, %r74, -128;
	shr.u32 	%r76, %r75, 5;
	mul.wide.u32 	%rd36, %r76, 4;
	sub.s64 	%rd8, %rd1, %rd36;
	ld.local.u32 	%r159, [%rd8+24];
	ld.local.u32 	%r160, [%rd8+20];
	setp.eq.s32 	%p4, %r11, 0;
	@%p4 bra 	$L__BB0_7;
	shf.l.wrap.b32 	%r159, %r160, %r159, %r11;
	ld.local.u32 	%r77, [%rd8+16];
	shf.l.wrap.b32 	%r160, %r77, %r160, %r11;
$L__BB0_7:
	shr.u32 	%r78, %r159, 30;
	shf.l.wrap.b32 	%r79, %r160, %r159, 2;
	shl.b32 	%r80, %r160, 2;
	shr.u32 	%r81, %r79, 31;
	add.s32 	%r82, %r81, %r78;
	neg.s32 	%r83, %r82;
	setp.lt.s32 	%p5, %r7, 0;
	selp.b32 	%r161, %r83, %r82, %p5;
	xor.b32  	%r84, %r79, %r7;
	shr.s32 	%r85, %r79, 31;
	xor.b32  	%r86, %r85, %r79;
	xor.b32  	%r87, %r85, %r80;
	cvt.u64.u32 	%rd37, %r86;
	shl.b64 	%rd38, %rd37, 32;
	cvt.u64.u32 	%rd39, %r87;
	or.b64  	%rd40, %rd38, %rd39;
	cvt.rn.f64.s64 	%fd1, %rd40;
	mul.f64 	%fd2, %fd1, 0d3BF921FB54442D19;
	cvt.rn.f32.f64 	%f29, %fd2;
	neg.f32 	%f30, %f29;
	setp.lt.s32 	%p6, %r84, 0;
	selp.f32 	%f112, %f30, %f29, %p6;
$L__BB0_8:
	mul.rn.f32 	%f32, %f112, %f112;
	and.b32  	%r89, %r161, 1;
	setp.eq.b32 	%p7, %r89, 1;
	selp.f32 	%f33, 0f3F800000, %f112, %p7;
	fma.rn.f32 	%f34, %f32, %f33, 0f00000000;
	fma.rn.f32 	%f35, %f32, 0f37CBAC00, 0fBAB607ED;
	selp.f32 	%f36, %f35, 0fB94D4153, %p7;
	selp.f32 	%f37, 0f3D2AAABB, 0f3C0885E4, %p7;
	fma.rn.f32 	%f38, %f36, %f32, %f37;
	selp.f32 	%f39, 0fBEFFFFFF, 0fBE2AAAA8, %p7;
	fma.rn.f32 	%f40, %f38, %f32, %f39;
	fma.rn.f32 	%f41, %f40, %f34, %f33;
	and.b32  	%r90, %r161, 2;
	setp.eq.s32 	%p8, %r90, 0;
	mov.f32 	%f42, 0f00000000;
	sub.f32 	%f43, %f42, %f41;
	selp.f32 	%f7, %f41, %f43, %p8;
	cvt.rn.f32.u32 	%f44, %r2;
	cvt.rn.f32.u32 	%f45, %r61;
	div.rn.f32 	%f46, %f44, %f45;
	cvt.rn.f32.u32 	%f47, %r4;
	cvt.rn.f32.u32 	%f48, %r62;
	div.rn.f32 	%f8, %f47, %f48;
	add.f32 	%f9, %f46, %f7;
	mul.f32 	%f49, %f9, 0f3F22F983;
	cvt.rni.s32.f32 	%r165, %f49;
	cvt.rn.f32.s32 	%f50, %r165;
	fma.rn.f32 	%f51, %f50, 0fBFC90FDA, %f9;
	fma.rn.f32 	%f52, %f50, 0fB3A22168, %f51;
	fma.rn.f32 	%f113, %f50, 0fA7C234C5, %f52;
	abs.f32 	%f11, %f9;
	setp.ltu.f32 	%p9, %f11, 0f47CE4780;
	@%p9 bra 	$L__BB0_16;
	setp.neu.f32 	%p10, %f11, 0f7F800000;
	@%p10 bra 	$L__BB0_11;
	mov.f32 	%f55, 0f00000000;
	mul.rn.f32 	%f113, %f9, %f55;
	mov.b32 	%r165, 0;
	bra.uni 	$L__BB0_16;
$L__BB0_11:
	mov.b32 	%r21, %f9;
	shl.b32 	%r92, %r21, 8;
	or.b32  	%r22, %r92, -2147483648;
	mov.b64 	%rd72, 0;
	mov.b32 	%r162, 0;
	mov.u64 	%rd70, __cudart_i2opi_f;
	mov.u64 	%rd71, %rd1;
$L__BB0_12:
	.pragma "nounroll";
	ld.global.nc.u32 	%r93, [%rd70];
	mad.wide.u32 	%rd43, %r93, %r22, %rd72;
	shr.u64 	%rd72, %rd43, 32;
	st.local.u32 	[%rd71], %rd43;
	add.s32 	%r162, %r162, 1;
	add.s64 	%rd71, %rd71, 4;
	add.s64 	%rd70, %rd70, 4;
	setp.ne.s32 	%p11, %r162, 6;
	@%p11 bra 	$L__BB0_12;
	shr.u32 	%r94, %r21, 23;
	st.local.u32 	[%rd1+24], %rd72;
	and.b32  	%r25, %r94, 31;
	and.b32  	%r95, %r94, 224;
	add.s32 	%r96, %r95, -128;
	shr.u32 	%r97, %r96, 5;
	mul.wide.u32 	%rd44, %r97, 4;
	sub.s64 	%rd15, %rd1, %rd44;
	ld.local.u32 	%r163, [%rd15+24];
	ld.local.u32 	%r164, [%rd15+20];
	setp.eq.s32 	%p12, %r25, 0;
	@%p12 bra 	$L__BB0_15;
	shf.l.wrap.b32 	%r163, %r164, %r163, %r25;
	ld.local.u32 	%r98, [%rd15+16];
	shf.l.wrap.b32 	%r164, %r98, %r164, %r25;
$L__BB0_15:
	shr.u32 	%r99, %r163, 30;
	shf.l.wrap.b32 	%r100, %r164, %r163, 2;
	shl.b32 	%r101, %r164, 2;
	shr.u32 	%r102, %r100, 31;
	add.s32 	%r103, %r102, %r99;
	neg.s32 	%r104, %r103;
	setp.lt.s32 	%p13, %r21, 0;
	selp.b32 	%r165, %r104, %r103, %p13;
	xor.b32  	%r105, %r100, %r21;
	shr.s32 	%r106, %r100, 31;
	xor.b32  	%r107, %r106, %r100;
	xor.b32  	%r108, %r106, %r101;
	cvt.u64.u32 	%rd45, %r107;
	shl.b64 	%rd46, %rd45, 32;
	cvt.u64.u32 	%rd47, %r108;
	or.b64  	%rd48, %rd46, %rd47;
	cvt.rn.f64.s64 	%fd3, %rd48;
	mul.f64 	%fd4, %fd3, 0d3BF921FB54442D19;
	cvt.rn.f32.f64 	%f53, %fd4;
	neg.f32 	%f54, %f53;
	setp.lt.s32 	%p14, %r105, 0;
	selp.f32 	%f113, %f54, %f53, %p14;
$L__BB0_16:
	mul.rn.f32 	%f56, %f113, %f113;
	and.b32  	%r110, %r165, 1;
	setp.eq.b32 	%p15, %r110, 1;
	selp.f32 	%f57, 0f3F800000, %f113, %p15;
	fma.rn.f32 	%f58, %f56, %f57, 0f00000000;
	fma.rn.f32 	%f59, %f56, 0f37CBAC00, 0fBAB607ED;
	selp.f32 	%f60, %f59, 0fB94D4153, %p15;
	selp.f32 	%f61, 0f3D2AAABB, 0f3C0885E4, %p15;
	fma.rn.f32 	%f62, %f60, %f56, %f61;
	selp.f32 	%f63, 0fBEFFFFFF, 0fBE2AAAA8, %p15;
	fma.rn.f32 	%f64, %f62, %f56, %f63;
	fma.rn.f32 	%f65, %f64, %f58, %f57;
	and.b32  	%r111, %r165, 2;
	setp.eq.s32 	%p16, %r111, 0;
	mov.f32 	%f66, 0f00000000;
	sub.f32 	%f67, %f66, %f65;
	selp.f32 	%f68, %f65, %f67, %p16;
	cvt.rn.f32.u32 	%f69, %r1;
	add.f32 	%f70, %f68, %f69;
	mul.f32 	%f71, %f70, 0f437F0000;
	cvt.rzi.u32.f32 	%r112, %f71;
	add.s32 	%r113, %r5, %r2;
	cvta.to.global.u64 	%rd49, %rd31;
	mul.wide.u32 	%rd50, %r113, 4;
	add.s64 	%rd16, %rd49, %rd50;
	st.global.u8 	[%rd16], %r112;
	add.f32 	%f15, %f8, %f7;
	mul.f32 	%f72, %f15, 0f3F22F983;
	cvt.rni.s32.f32 	%r169, %f72;
	cvt.rn.f32.s32 	%f73, %r169;
	fma.rn.f32 	%f74, %f73, 0fBFC90FDA, %f15;
	fma.rn.f32 	%f75, %f73, 0fB3A22168, %f74;
	fma.rn.f32 	%f114, %f73, 0fA7C234C5, %f75;
	abs.f32 	%f17, %f15;
	setp.ltu.f32 	%p17, %f17, 0f47CE4780;
	@%p17 bra 	$L__BB0_24;
	setp.neu.f32 	%p18, %f17, 0f7F800000;
	@%p18 bra 	$L__BB0_19;
	mov.f32 	%f78, 0f00000000;
	mul.rn.f32 	%f114, %f15, %f78;
	mov.b32 	%r169, 0;
	bra.uni 	$L__BB0_24;
$L__BB0_19:
	mov.b32 	%r35, %f15;
	shl.b32 	%r115, %r35, 8;
	or.b32  	%r36, %r115, -2147483648;
	mov.b64 	%rd75, 0;
	mov.b32 	%r166, 0;
	mov.u64 	%rd73, __cudart_i2opi_f;
	mov.u64 	%rd74, %rd1;
$L__BB0_20:
	.pragma "nounroll";
	ld.global.nc.u32 	%r116, [%rd73];
	mad.wide.u32 	%rd53, %r116, %r36, %rd75;
	shr.u64 	%rd75, %rd53, 32;
	st.local.u32 	[%rd74], %rd53;
	add.s32 	%r166, %r166, 1;
	add.s64 	%rd74, %rd74, 4;
	add.s64 	%rd73, %rd73, 4;
	setp.ne.s32 	%p19, %r166, 6;
	@%p19 bra 	$L__BB0_20;
	shr.u32 	%r117, %r35, 23;
	st.local.u32 	[%rd1+24], %rd75;
	and.b32  	%r39, %r117, 31;
	and.b32  	%r118, %r117, 224;
	add.s32 	%r119, %r118, -128;
	shr.u32 	%r120, %r119, 5;
	mul.wide.u32 	%rd54, %r120, 4;
	sub.s64 	%rd23, %rd1, %rd54;
	ld.local.u32 	%r167, [%rd23+24];
	ld.local.u32 	%r168, [%rd23+20];
	setp.eq.s32 	%p20, %r39, 0;
	@%p20 bra 	$L__BB0_23;
	shf.l.wrap.b32 	%r167, %r168, %r167, %r39;
	ld.local.u32 	%r121, [%rd23+16];
	shf.l.wrap.b32 	%r168, %r121, %r168, %r39;
$L__BB0_23:
	shr.u32 	%r122, %r167, 30;
	shf.l.wrap.b32 	%r123, %r168, %r167, 2;
	shl.b32 	%r124, %r168, 2;
	shr.u32 	%r125, %r123, 31;
	add.s32 	%r126, %r125, %r122;
	neg.s32 	%r127, %r126;
	setp.lt.s32 	%p21, %r35, 0;
	selp.b32 	%r169, %r127, %r126, %p21;
	xor.b32  	%r128, %r123, %r35;
	shr.s32 	%r129, %r123, 31;
	xor.b32  	%r130, %r129, %r123;
	xor.b32  	%r131, %r129, %r124;
	cvt.u64.u32 	%rd55, %r130;
	shl.b64 	%rd56, %rd55, 32;
	cvt.u64.u32 	%rd57, %r131;
	or.b64  	%rd58, %rd56, %rd57;
	cvt.rn.f64.s64 	%fd5, %rd58;
	mul.f64 	%fd6, %fd5, 0d3BF921FB54442D19;
	cvt.rn.f32.f64 	%f76, %fd6;
	neg.f32 	%f77, %f76;
	setp.lt.s32 	%p22, %r128, 0;
	selp.f32 	%f114, %f77, %f76, %p22;
$L__BB0_24:
	setp.ltu.f32 	%p23, %f3, 0f47CE4780;
	mul.rn.f32 	%f79, %f114, %f114;
	and.b32  	%r133, %r169, 1;
	setp.eq.b32 	%p24, %r133, 1;
	selp.f32 	%f80, 0f3F800000, %f114, %p24;
	fma.rn.f32 	%f81, %f79, %f80, 0f00000000;
	fma.rn.f32 	%f82, %f79, 0f37CBAC00, 0fBAB607ED;
	selp.f32 	%f83, %f82, 0fB94D4153, %p24;
	selp.f32 	%f84, 0f3D2AAABB, 0f3C0885E4, %p24;
	fma.rn.f32 	%f85, %f83, %f79, %f84;
	selp.f32 	%f86, 0fBEFFFFFF, 0fBE2AAAA8, %p24;
	fma.rn.f32 	%f87, %f85, %f79, %f86;
	fma.rn.f32 	%f88, %f87, %f81, %f80;
	and.b32  	%r134, %r169, 2;
	setp.eq.s32 	%p25, %r134, 0;
	mov.f32 	%f89, 0f00000000;
	sub.f32 	%f90, %f89, %f88;
	selp.f32 	%f91, %f88, %f90, %p25;
	cvt.rn.f32.u32 	%f92, %r3;
	add.f32 	%f93, %f91, %f92;
	mul.f32 	%f94, %f93, 0f437F0000;
	cvt.rzi.u32.f32 	%r135, %f94;
	st.global.u8 	[%rd16+1], %r135;
	@%p23 bra 	$L__BB0_32;
	setp.neu.f32 	%p26, %f3, 0f7F800000;
	@%p26 bra 	$L__BB0_27;
	mov.f32 	%f97, 0f00000000;
	mul.rn.f32 	%f115, %f1, %f97;
	mov.b32 	%r173, 0;
	bra.uni 	$L__BB0_32;
$L__BB0_27:
	mov.b32 	%r48, %f1;
	shl.b32 	%r137, %r48, 8;
	or.b32  	%r49, %r137, -2147483648;
	mov.b64 	%rd78, 0;
	mov.b32 	%r170, 0;
	mov.u64 	%rd76, __cudart_i2opi_f;
	mov.u64 	%rd77, %rd1;
$L__BB0_28:
	.pragma "nounroll";
	ld.global.nc.u32 	%r138, [%rd76];
	mad.wide.u32 	%rd61, %r138, %r49, %rd78;
	shr.u64 	%rd78, %rd61, 32;
	st.local.u32 	[%rd77], %rd61;
	add.s32 	%r170, %r170, 1;
	add.s64 	%rd77, %rd77, 4;
	add.s64 	%rd76, %rd76, 4;
	setp.ne.s32 	%p27, %r170, 6;
	@%p27 bra 	$L__BB0_28;
	shr.u32 	%r139, %r48, 23;
	st.local.u32 	[%rd1+24], %rd78;
	and.b32  	%r52, %r139, 31;
	and.b32  	%r140, %r139, 224;
	add.s32 	%r141, %r140, -128;
	shr.u32 	%r142, %r141, 5;
	mul.wide.u32 	%rd62, %r142, 4;
	sub.s64 	%rd30, %rd1, %rd62;
	ld.local.u32 	%r171, [%rd30+24];
	ld.local.u32 	%r172, [%rd30+20];
	setp.eq.s32 	%p28, %r52, 0;
	@%p28 bra 	$L__BB0_31;
	shf.l.wrap.b32 	%r171, %r172, %r171, %r52;
	ld.local.u32 	%r143, [%rd30+16];
	shf.l.wrap.b32 	%r172, %r143, %r172, %r52;
$L__BB0_31:
	shr.u32 	%r144, %r171, 30;
	shf.l.wrap.b32 	%r145, %r172, %r171, 2;
	shl.b32 	%r146, %r172, 2;
	shr.u32 	%r147, %r145, 31;
	add.s32 	%r148, %r147, %r144;
	neg.s32 	%r149, %r148;
	setp.lt.s32 	%p29, %r48, 0;
	selp.b32 	%r173, %r149, %r148, %p29;
	xor.b32  	%r150, %r145, %r48;
	shr.s32 	%r151, %r145, 31;
	xor.b32  	%r152, %r151, %r145;
	xor.b32  	%r153, %r151, %r146;
	cvt.u64.u32 	%rd63, %r152;
	shl.b64 	%rd64, %rd63, 32;
	cvt.u64.u32 	%rd65, %r153;
	or.b64  	%rd66, %rd64, %rd65;
	cvt.rn.f64.s64 	%fd7, %rd66;
	mul.f64 	%fd8, %fd7, 0d3BF921FB54442D19;
	cvt.rn.f32.f64 	%f95, %fd8;
	neg.f32 	%f96, %f95;
	setp.lt.s32 	%p30, %r150, 0;
	selp.f32 	%f115, %f96, %f95, %p30;
$L__BB0_32:
	mul.rn.f32 	%f98, %f115, %f115;
	and.b32  	%r155, %r173, 1;
	setp.eq.b32 	%p31, %r155, 1;
	selp.f32 	%f99, 0f3F800000, %f115, %p31;
	fma.rn.f32 	%f100, %f98, %f99, 0f00000000;
	fma.rn.f32 	%f101, %f98, 0f37CBAC00, 0fBAB607ED;
	selp.f32 	%f102, %f101, 0fB94D4153, %p31;
	selp.f32 	%f103, 0f3D2AAABB, 0f3C0885E4, %p31;
	fma.rn.f32 	%f104, %f102, %f98, %f103;
	selp.f32 	%f105, 0fBEFFFFFF, 0fBE2AAAA8, %p31;
	fma.rn.f32 	%f106, %f104, %f98, %f105;
	fma.rn.f32 	%f107, %f106, %f100, %f99;
	and.b32  	%r156, %r173, 2;
	setp.eq.s32 	%p32, %r156, 0;
	mov.f32 	%f108, 0f00000000;
	sub.f32 	%f109, %f108, %f107;
	selp.f32 	%f110, %f107, %f109, %p32;
	mul.f32 	%f111, %f110, 0f437F0000;
	cvt.rzi.u32.f32 	%r157, %f111;
	cvt.u16.u32 	%rs1, %r157;
	mov.b16 	%rs2, 255;
	st.global.v2.u8 	[%rd16+2], {%rs1, %rs2};
	ret;

}


// ===== COMPILED SASS (sm_100) =====

	.target	sm_100

	.elftype	@"ET_EXEC"


//--------------------- .note.nv.tkinfo           --------------------------
	.section	.note.nv.tkinfo,"",@"SHT_NOTE"
	.sectionflags	@"SHF_NOTE_NV_TKINFO"
	.tkinfo
        /*0018*/ 	.word	0x00000002
        /*0030*/ 	.string	""
        /*0030*/ 	.string	"ptxas"
        /*0030*/ 	.string	"Cuda compilation tools, release 13.0, V13.0.88"
        /*0030*/ 	.string	"Build cuda_13.0.r13.0/compiler.36424714_0"
        /*0030*/ 	.string	"-arch sm_100 -m 64 "



//--------------------- .note.nv.cuinfo           --------------------------
	.section	.note.nv.cuinfo,"",@"SHT_NOTE"
	.sectionflags	@"SHF_NOTE_NV_CUINFO"
        /*0018*/ 	.short	0x0002
        /*001a*/ 	.short	0x0064
        /*001c*/ 	.short	0x0082
	.zero		2


//--------------------- .nv.info                  --------------------------
	.section	.nv.info,"",@"SHT_CUDA_INFO"
	.align	4


	//----- nvinfo : EIATTR_REGCOUNT
	.align		4
        /*0000*/ 	.byte	0x04, 0x2f
        /*0002*/ 	.short	(.L_2 - .L_1)
	.align		4
.L_1:
        /*0004*/ 	.word	index@(dimblock)
        /*0008*/ 	.word	0x00000018


	//----- nvinfo : EIATTR_FRAME_SIZE
	.align		4
.L_2:
        /*000c*/ 	.byte	0x04, 0x11
        /*000e*/ 	.short	(.L_4 - .L_3)
	.align		4
.L_3:
        /*0010*/ 	.word	index@($__internal_0_$__cuda_sm3x_div_rn_noftz_f32_slowpath)
        /*0014*/ 	.word	0x00000020


	//----- nvinfo : EIATTR_FRAME_SIZE
	.align		4
.L_4:
        /*0018*/ 	.byte	0x04, 0x11
        /*001a*/ 	.short	(.L_6 - .L_5)
	.align		4
.L_5:
        /*001c*/ 	.word	index@(dimblock)
        /*0020*/ 	.word	0x00000020


	//----- nvinfo : EIATTR_MIN_STACK_SIZE
	.align		4
.L_6:
        /*0024*/ 	.byte	0x04, 0x12
        /*0026*/ 	.short	(.L_8 - .L_7)
	.align		4
.L_7:
        /*0028*/ 	.word	index@(dimblock)
        /*002c*/ 	.word	0x00000020
.L_8:


//--------------------- .nv.compat                --------------------------
	.section	.nv.compat,"",@"SHT_CUDA_COMPAT_INFO"
	.align	4
        /*0000*/ 	.byte	0x02, 0x09, 0x00, 0x00, 0x02, 0x02, 0x01, 0x00, 0x02, 0x05, 0x05, 0x00, 0x03, 0x07, 0x01, 0x01
        /*0010*/ 	.byte	0x02, 0x03, 0x00, 0x00, 0x02, 0x06, 0x01, 0x00, 0x04, 0x0b, 0x08, 0x00, 0x01, 0x00, 0x00, 0x00
        /*0020*/ 	.byte	0x00, 0x00, 0x00, 0x00


//--------------------- .nv.info.dimblock         --------------------------
	.section	.nv.info.dimblock,"",@"SHT_CUDA_INFO"
	.sectionflags	@""
	.align	4


	//----- nvinfo : EIATTR_CUDA_API_VERSION
	.align		4
        /*0000*/ 	.byte	0x04, 0x37
        /*0002*/ 	.short	(.L_10 - .L_9)
.L_9:
        /*0004*/ 	.word	0x00000082


	//----- nvinfo : EIATTR_KPARAM_INFO
	.align		4
.L_10:
        /*0008*/ 	.byte	0x04, 0x17
        /*000a*/ 	.short	(.L_12 - .L_11)
.L_11:
        /*000c*/ 	.word	0x00000000
        /*0010*/ 	.short	0x0003
        /*0012*/ 	.short	0x0010
        /*0014*/ 	.byte	0x00, 0xf0, 0x11, 0x00


	//----- nvinfo : EIATTR_KPARAM_INFO
	.align		4
.L_12:
        /*0018*/ 	.byte	0x04, 0x17
        /*001a*/ 	.short	(.L_14 - .L_13)
.L_13:
        /*001c*/ 	.word	0x00000000
        /*0020*/ 	.short	0x0002
        /*0022*/ 	.short	0x000c
        /*0024*/ 	.byte	0x00, 0xf0, 0x11, 0x00


	//----- nvinfo : EIATTR_KPARAM_INFO
	.align		4
.L_14:
        /*0028*/ 	.byte	0x04, 0x17
        /*002a*/ 	.short	(.L_16 - .L_15)
.L_15:
        /*002c*/ 	.word	0x00000000
        /*0030*/ 	.short	0x0001
        /*0032*/ 	.short	0x0008
        /*0034*/ 	.byte	0x00, 0xf0, 0x11, 0x00


	//----- nvinfo : EIATTR_KPARAM_INFO
	.align		4
.L_16:
        /*0038*/ 	.byte	0x04, 0x17
        /*003a*/ 	.short	(.L_18 - .L_17)
.L_17:
        /*003c*/ 	.word	0x00000000
        /*0040*/ 	.short	0x0000
        /*0042*/ 	.short	0x0000
        /*0044*/ 	.byte	0x00, 0xf5, 0x21, 0x00


	//----- nvinfo : EIATTR_SPARSE_MMA_MASK
	.align		4
.L_18:
        /*0048*/ 	.byte	0x03, 0x50
        /*004a*/ 	.short	0x0000


	//----- nvinfo : EIATTR_MAXREG_COUNT
	.align		4
        /*004c*/ 	.byte	0x03, 0x1b
        /*004e*/ 	.short	0x00ff


	//----- nvinfo : EIATTR_MERCURY_ISA_VERSION
	.align		4
        /*0050*/ 	.byte	0x03, 0x5f
        /*0052*/ 	.short	0x0101


	//----- nvinfo : EIATTR_VRC_CTA_INIT_COUNT
	.align		4
        /*0054*/ 	.byte	0x02, 0x4a
	.zero		1
	.zero		1


	//----- nvinfo : EIATTR_EXIT_INSTR_OFFSETS
	.align		4
        /*0058*/ 	.byte	0x04, 0x1c
        /*005a*/ 	.short	(.L_20 - .L_19)


	//   ....[0]....
.L_19:
        /*005c*/ 	.word	0x00001900


	//----- nvinfo : EIATTR_CRS_STACK_SIZE
	.align		4
.L_20:
        /*0060*/ 	.byte	0x04, 0x1e
        /*0062*/ 	.short	(.L_22 - .L_21)
.L_21:
        /*0064*/ 	.word	0x00000000


	//----- nvinfo : EIATTR_CBANK_PARAM_SIZE
	.align		4
.L_22:
        /*0068*/ 	.byte	0x03, 0x19
        /*006a*/ 	.short	0x0014


	//----- nvinfo : EIATTR_PARAM_CBANK
	.align		4
        /*006c*/ 	.byte	0x04, 0x0a
        /*006e*/ 	.short	(.L_24 - .L_23)
	.align		4
.L_23:
        /*0070*/ 	.word	index@(.nv.constant0.dimblock)
        /*0074*/ 	.short	0x0380
        /*0076*/ 	.short	0x0014


	//----- nvinfo : EIATTR_SW_WAR
	.align		4
.L_24:
        /*0078*/ 	.byte	0x04, 0x36
        /*007a*/ 	.short	(.L_26 - .L_25)
.L_25:
        /*007c*/ 	.word	0x00000008
.L_26:


//--------------------- .nv.callgraph             --------------------------
	.section	.nv.callgraph,"",@"SHT_CUDA_CALLGRAPH"
	.align	4
	.sectionentsize	8
	.align		4
        /*0000*/ 	.word	0x00000000
	.align		4
        /*0004*/ 	.word	0xffffffff
	.align		4
        /*0008*/ 	.word	0x00000000
	.align		4
        /*000c*/ 	.word	0xfffffffe
	.align		4
        /*0010*/ 	.word	0x00000000
	.align		4
        /*0014*/ 	.word	0xfffffffd
	.align		4
        /*0018*/ 	.word	0x00000000
	.align		4
        /*001c*/ 	.word	0xfffffffc


//--------------------- .nv.constant4             --------------------------
	.section	.nv.constant4,"a",@progbits
	.align	8
	.align		8
.nv.constant4:
        /*0000*/ 	.dword	__cudart_i2opi_f


//--------------------- .text.dimblock            --------------------------
	.section	.text.dimblock,"ax",@progbits
	.align	128
        .global         dimblock
        .type           dimblock,@function
        .size           dimblock,(.L_x_29 - dimblock)
        .other          dimblock,@"STO_CUDA_ENTRY STV_DEFAULT"
dimblock:
.text.dimblock:
[----:B------:R-:W0:Y:S01]  /*0000*/  LDC R1, c[0x0][0x37c] ;  /* 0x0000df00ff017b82 */ /* 0x000e220000000800 */
[----:B------:R-:W1:Y:S01]  /*0010*/  LDCU UR7, c[0x0][0x390] ;  /* 0x00007200ff0777ac */ /* 0x000e620008000800 */
[----:B------:R-:W2:Y:S06]  /*0020*/  S2R R6, SR_TID.Y ;  /* 0x0000000000067919 */ /* 0x000eac0000002200 */
[----:B------:R-:W3:Y:S01]  /*0030*/  LDC R10, c[0x0][0x360] ;  /* 0x0000d800ff0a7b82 */ /* 0x000ee20000000800 */
[----:B------:R-:W-:Y:S01]  /*0040*/  IMAD.MOV.U32 R5, RZ, RZ, 0x3a83126f ;  /* 0x3a83126fff057424 */ /* 0x000fe200078e00ff */
[----:B------:R-:W4:Y:S01]  /*0050*/  S2R R11, SR_TID.X ;  /* 0x00000000000b7919 */ /* 0x000f220000002100 */
[----:B------:R-:W-:-:S02]  /*0060*/  IMAD.MOV.U32 R2, RZ, RZ, 0x447a0000 ;  /* 0x447a0000ff027424 */ /* 0x000fc400078e00ff */
[----:B0-----:R-:W-:-:S03]  /*0070*/  VIADD R1, R1, 0xffffffe0 ;  /* 0xffffffe001017836 */ /* 0x001fc60000000000 */
[----:B------:R-:W2:Y:S01]  /*0080*/  S2UR UR5, SR_CTAID.Y ;  /* 0x00000000000579c3 */ /* 0x000ea20000002600 */
[----:B------:R-:W-:-:S04]  /*0090*/  FFMA R2, R5, -R2, 1 ;  /* 0x3f80000005027423 */ /* 0x000fc80000000802 */
[----:B------:R-:W-:-:S03]  /*00a0*/  FFMA R5, R2, R5, 0.0010000000474974513054 ;  /* 0x3a83126f02057423 */ /* 0x000fc60000000005 */
[----:B------:R-:W2:Y:S01]  /*00b0*/  LDC R13, c[0x0][0x364] ;  /* 0x0000d900ff0d7b82 */ /* 0x000ea20000000800 */
[----:B------:R-:W3:Y:S01]  /*00c0*/  LDCU UR6, c[0x0][0x370] ;  /* 0x00006e00ff0677ac */ /* 0x000ee20008000800 */
[----:B-1----:R-:W-:-:S04]  /*00d0*/  I2FP.F32.S32 R0, UR7 ;  /* 0x0000000700007c45 */ /* 0x002fc80008201400 */
[----:B------:R-:W0:Y:S01]  /*00e0*/  FCHK P0, R0, 1000 ;  /* 0x447a000000007902 */ /* 0x000e220000000000 */
[----:B------:R-:W-:Y:S01]  /*00f0*/  FFMA R3, R0, R5, RZ ;  /* 0x0000000500037223 */ /* 0x000fe200000000ff */
[----:B------:R-:W4:Y:S03]  /*0100*/  S2UR UR4, SR_CTAID.X ;  /* 0x00000000000479c3 */ /* 0x000f260000002500 */
[----:B------:R-:W-:-:S04]  /*0110*/  FFMA R4, R3, -1000, R0 ;  /* 0xc47a000003047823 */ /* 0x000fc80000000000 */
[----:B------:R-:W-:Y:S01]  /*0120*/  FFMA R5, R5, R4, R3 ;  /* 0x0000000405057223 */ /* 0x000fe20000000003 */
[----:B---3--:R-:W-:Y:S02]  /*0130*/  IMAD R2, R10, UR6, RZ ;  /* 0x000000060a027c24 */ /* 0x008fe4000f8e02ff */
[----:B--2---:R-:W-:-:S04]  /*0140*/  IMAD R13, R13, UR5, R6 ;  /* 0x000000050d0d7c24 */ /* 0x004fc8000f8e0206 */
[----:B------:R-:W-:Y:S02]  /*0150*/  IMAD R9, R13, R2, RZ ;  /* 0x000000020d097224 */ /* 0x000fe400078e02ff */
[----:B----4-:R-:W-:Y:S01]  /*0160*/  IMAD R10, R10, UR4, R11 ;  /* 0x000000040a0a7c24 */ /* 0x010fe2000f8e020b */
[----:B0-----:R-:W-:Y:S06]  /*0170*/  @!P0 BRA `(.L_x_0) ;  /* 0x0000000000108947 */ /* 0x001fec0003800000 */
[----:B------:R-:W-:Y:S01]  /*0180*/  IMAD.MOV.U32 R3, RZ, RZ, 0x447a0000 ;  /* 0x447a0000ff037424 */ /* 0x000fe200078e00ff */
[----:B------:R-:W-:-:S07]  /*0190*/  MOV R2, 0x1b0 ;  /* 0x000001b000027802 */ /* 0x000fce0000000f00 */
[----:B------:R-:W-:Y:S05]  /*01a0*/  CALL.REL.NOINC `($__internal_0_$__cuda_sm3x_div_rn_noftz_f32_slowpath) ;  /* 0x0000001400d87944 */ /* 0x000fea0003c00000 */
[----:B------:R-:W-:-:S07]  /*01b0*/  IMAD.MOV.U32 R5, RZ, RZ, R0 ;  /* 0x000000ffff057224 */ /* 0x000fce00078e0000 */
.L_x_0:
[C---:B------:R-:W-:Y:S01]  /*01c0*/  FMUL R0, R5.reuse, 0.63661974668502807617 ;  /* 0x3f22f98305007820 */ /* 0x040fe20000400000 */
[----:B------:R-:W-:Y:S01]  /*01d0*/  FSETP.GE.AND P0, PT, |R5|, 105615, PT ;  /* 0x47ce47800500780b */ /* 0x000fe20003f06200 */
[----:B------:R-:W0:Y:S01]  /*01e0*/  LDCU.64 UR6, c[0x0][0x358] ;  /* 0x00006b00ff0677ac */ /* 0x000e220008000a00 */
[----:B------:R-:W-:Y:S03]  /*01f0*/  BSSY.RECONVERGENT B0, `(.L_x_1) ;  /* 0x0000040000007945 */ /* 0x000fe60003800200 */
[----:B------:R-:W1:Y:S02]  /*0200*/  F2I.NTZ R0, R0 ;  /* 0x0000000000007305 */ /* 0x000e640000203100 */
[----:B-1----:R-:W-:Y:S01]  /*0210*/  I2FP.F32.S32 R2, R0 ;  /* 0x0000000000027245 */ /* 0x002fe20000201400 */
[----:B------:R-:W-:-:S04]  /*0220*/  IMAD.MOV.U32 R8, RZ, RZ, R0 ;  /* 0x000000ffff087224 */ /* 0x000fc800078e0000 */
[----:B------:R-:W-:-:S04]  /*0230*/  FFMA R3, R2, -1.5707962512969970703, R5 ;  /* 0xbfc90fda02037823 */ /* 0x000fc80000000005 */
[----:B------:R-:W-:-:S04]  /*0240*/  FFMA R3, R2, -7.5497894158615963534e-08, R3 ;  /* 0xb3a2216802037823 */ /* 0x000fc80000000003 */
[----:B------:R-:W-:-:S04]  /*0250*/  FFMA R7, R2, -5.3903029534742383927e-15, R3 ;  /* 0xa7c234c502077823 */ /* 0x000fc80000000003 */
[----:B------:R-:W-:Y:S01]  /*0260*/  IMAD.MOV.U32 R4, RZ, RZ, R7 ;  /* 0x000000ffff047224 */ /* 0x000fe200078e0007 */
[----:B0-----:R-:W-:Y:S06]  /*0270*/  @!P0 BRA `(.L_x_2) ;  /* 0x0000000000dc8947 */ /* 0x001fec0003800000 */
[----:B------:R-:W-:-:S13]  /*0280*/  FSETP.NEU.AND P0, PT, |R5|, +INF , PT ;  /* 0x7f8000000500780b */ /* 0x000fda0003f0d200 */
[----:B------:R-:W-:Y:S01]  /*0290*/  @!P0 FMUL R4, RZ, R5 ;  /* 0x00000005ff048220 */ /* 0x000fe20000400000 */
[----:B------:R-:W-:Y:S01]  /*02a0*/  @!P0 IMAD.MOV.U32 R0, RZ, RZ, RZ ;  /* 0x000000ffff008224 */ /* 0x000fe200078e00ff */
[----:B------:R-:W-:Y:S06]  /*02b0*/  @!P0 BRA `(.L_x_2) ;  /* 0x0000000000cc8947 */ /* 0x000fec0003800000 */
[----:B------:R-:W-:Y:S01]  /*02c0*/  IMAD.SHL.U32 R2, R5, 0x100, RZ ;  /* 0x0000010005027824 */ /* 0x000fe200078e00ff */
[----:B------:R-:W0:Y:S01]  /*02d0*/  LDCU.64 UR8, c[0x4][URZ] ;  /* 0x01000000ff0877ac */ /* 0x000e220008000a00 */
[----:B------:R-:W-:Y:S02]  /*02e0*/  IMAD.MOV.U32 R12, RZ, RZ, RZ ;  /* 0x000000ffff0c7224 */ /* 0x000fe400078e00ff */
[----:B------:R-:W-:Y:S01]  /*02f0*/  IMAD.MOV.U32 R0, RZ, RZ, R1 ;  /* 0x000000ffff007224 */ /* 0x000fe200078e0001 */
[----:B------:R-:W-:Y:S01]  /*0300*/  LOP3.LUT R19, R2, 0x80000000, RZ, 0xfc, !PT ;  /* 0x8000000002137812 */ /* 0x000fe200078efcff */
[----:B------:R-:W-:Y:S01]  /*0310*/  UMOV UR5, URZ ;  /* 0x000000ff00057c82 */ /* 0x000fe20008000000 */
[----:B------:R-:W-:-:S05]  /*0320*/  UMOV UR4, URZ ;  /* 0x000000ff00047c82 */ /* 0x000fca0008000000 */
.L_x_3:
[----:B0-----:R-:W-:Y:S02]  /*0330*/  IMAD.U32 R14, RZ, RZ, UR8 ;  /* 0x00000008ff0e7e24 */ /* 0x001fe4000f8e00ff */
[----:B------:R-:W-:-:S05]  /*0340*/  IMAD.U32 R15, RZ, RZ, UR9 ;  /* 0x00000009ff0f7e24 */ /* 0x000fca000f8e00ff */
[----:B------:R-:W2:Y:S01]  /*0350*/  LDG.E.CONSTANT R2, desc[UR6][R14.64] ;  /* 0x000000060e027981 */ /* 0x000ea2000c1e9900 */
[----:B------:R-:W-:Y:S02]  /*0360*/  UIADD3 UR8, UP0, UPT, UR8, 0x4, URZ ;  /* 0x0000000408087890 */ /* 0x000fe4000ff1e0ff */
[----:B------:R-:W-:Y:S02]  /*0370*/  UIADD3 UR4, UPT, UPT, UR4, 0x1, URZ ;  /* 0x0000000104047890 */ /* 0x000fe4000fffe0ff */
[----:B------:R-:W-:Y:S02]  /*0380*/  UIADD3.X UR9, UPT, UPT, URZ, UR9, URZ, UP0, !UPT ;  /* 0x00000009ff097290 */ /* 0x000fe400087fe4ff */
[----:B------:R-:W-:Y:S01]  /*0390*/  UISETP.NE.AND UP0, UPT, UR4, 0x6, UPT ;  /* 0x000000060400788c */ /* 0x000fe2000bf05270 */
[----:B--2---:R-:W-:-:S03]  /*03a0*/  IMAD.WIDE.U32 R2, R2, R19, RZ ;  /* 0x0000001302027225 */ /* 0x004fc600078e00ff */
[----:B------:R-:W-:-:S04]  /*03b0*/  IADD3 R17, P0, PT, R2, R12, RZ ;  /* 0x0000000c02117210 */ /* 0x000fc80007f1e0ff */
[----:B------:R-:W-:Y:S01]  /*03c0*/  IADD3.X R12, PT, PT, R3, UR5, RZ, P0, !PT ;  /* 0x00000005030c7c10 */ /* 0x000fe200087fe4ff */
[----:B------:R0:W-:Y:S02]  /*03d0*/  STL [R0], R17 ;  /* 0x0000001100007387 */ /* 0x0001e40000100800 */
[----:B0-----:R-:W-:Y:S01]  /*03e0*/  VIADD R0, R0, 0x4 ;  /* 0x0000000400007836 */ /* 0x001fe20000000000 */
[----:B------:R-:W-:Y:S06]  /*03f0*/  BRA.U UP0, `(.L_x_3) ;  /* 0xfffffffd00cc7547 */ /* 0x000fec000b83ffff */
[----:B------:R-:W-:Y:S01]  /*0400*/  SHF.R.U32.HI R4, RZ, 0x17, R5 ;  /* 0x00000017ff047819 */ /* 0x000fe20000011605 */
[----:B------:R0:W-:Y:S03]  /*0410*/  STL [R1+0x18], R12 ;  /* 0x0000180c01007387 */ /* 0x0001e60000100800 */
[C---:B------:R-:W-:Y:S02]  /*0420*/  LOP3.LUT R0, R4.reuse, 0xe0, RZ, 0xc0, !PT ;  /* 0x000000e004007812 */ /* 0x040fe400078ec0ff */
[----:B------:R-:W-:-:S03]  /*0430*/  LOP3.LUT P0, RZ, R4, 0x1f, RZ, 0xc0, !PT ;  /* 0x0000001f04ff7812 */ /* 0x000fc6000780c0ff */
[----:B------:R-:W-:-:S05]  /*0440*/  VIADD R0, R0, 0xffffff80 ;  /* 0xffffff8000007836 */ /* 0x000fca0000000000 */
[----:B------:R-:W-:-:S05]  /*0450*/  SHF.R.U32.HI R0, RZ, 0x5, R0 ;  /* 0x00000005ff007819 */ /* 0x000fca0000011600 */
[----:B------:R-:W-:-:S05]  /*0460*/  IMAD R16, R0, -0x4, R1 ;  /* 0xfffffffc00107824 */ /* 0x000fca00078e0201 */
[----:B------:R-:W2:Y:S04]  /*0470*/  LDL R0, [R16+0x18] ;  /* 0x0000180010007983 */ /* 0x000ea80000100800 */
[----:B------:R-:W2:Y:S04]  /*0480*/  LDL R3, [R16+0x14] ;  /* 0x0000140010037983 */ /* 0x000ea80000100800 */
[----:B------:R-:W3:Y:S01]  /*0490*/  @P0 LDL R2, [R16+0x10] ;  /* 0x0000100010020983 */ /* 0x000ee20000100800 */
[----:B------:R-:W-:Y:S01]  /*04a0*/  LOP3.LUT R4, R4, 0x1f, RZ, 0xc0, !PT ;  /* 0x0000001f04047812 */ /* 0x000fe200078ec0ff */
[----:B------:R-:W-:Y:S01]  /*04b0*/  UMOV UR4, 0x54442d19 ;  /* 0x54442d1900047882 */ /* 0x000fe20000000000 */
[----:B------:R-:W-:-:S02]  /*04c0*/  UMOV UR5, 0x3bf921fb ;  /* 0x3bf921fb00057882 */ /* 0x000fc40000000000 */
[-C--:B--2---:R-:W-:Y:S02]  /*04d0*/  @P0 SHF.L.W.U32.HI R0, R3, R4.reuse, R0 ;  /* 0x0000000403000219 */ /* 0x084fe40000010e00 */
[----:B---3--:R-:W-:Y:S02]  /*04e0*/  @P0 SHF.L.W.U32.HI R3, R2, R4, R3 ;  /* 0x0000000402030219 */ /* 0x008fe40000010e03 */
[----:B------:R-:W-:Y:S02]  /*04f0*/  ISETP.GE.AND P0, PT, R5, RZ, PT ;  /* 0x000000ff0500720c */ /* 0x000fe40003f06270 */
[C---:B------:R-:W-:Y:S01]  /*0500*/  SHF.L.W.U32.HI R2, R3.reuse, 0x2, R0 ;  /* 0x0000000203027819 */ /* 0x040fe20000010e00 */
[----:B------:R-:W-:-:S03]  /*0510*/  IMAD.SHL.U32 R3, R3, 0x4, RZ ;  /* 0x0000000403037824 */ /* 0x000fc600078e00ff */
[----:B------:R-:W-:-:S04]  /*0520*/  SHF.R.S32.HI R4, RZ, 0x1f, R2 ;  /* 0x0000001fff047819 */ /* 0x000fc80000011402 */
[C---:B------:R-:W-:Y:S02]  /*0530*/  LOP3.LUT R14, R4.reuse, R3, RZ, 0x3c, !PT ;  /* 0x00000003040e7212 */ /* 0x040fe400078e3cff */
[----:B------:R-:W-:Y:S02]  /*0540*/  LOP3.LUT R15, R4, R2, RZ, 0x3c, !PT ;  /* 0x00000002040f7212 */ /* 0x000fe400078e3cff */
[----:B------:R-:W-:Y:S02]  /*0550*/  SHF.R.U32.HI R3, RZ, 0x1e, R0 ;  /* 0x0000001eff037819 */ /* 0x000fe40000011600 */
[C---:B------:R-:W-:Y:S02]  /*0560*/  LOP3.LUT R4, R2.reuse, R5, RZ, 0x3c, !PT ;  /* 0x0000000502047212 */ /* 0x040fe400078e3cff */
[----:B------:R-:W1:Y:S01]  /*0570*/  I2F.F64.S64 R14, R14 ;  /* 0x0000000e000e7312 */ /* 0x000e620000301c00 */
[----:B------:R-:W-:Y:S02]  /*0580*/  LEA.HI R0, R2, R3, RZ, 0x1 ;  /* 0x0000000302007211 */ /* 0x000fe400078f08ff */
[----:B------:R-:W-:-:S03]  /*0590*/  ISETP.GE.AND P1, PT, R4, RZ, PT ;  /* 0x000000ff0400720c */ /* 0x000fc60003f26270 */
[----:B------:R-:W-:-:S04]  /*05a0*/  IMAD.MOV R2, RZ, RZ, -R0 ;  /* 0x000000ffff027224 */ /* 0x000fc800078e0a00 */
[----:B------:R-:W-:Y:S01]  /*05b0*/  @!P0 IMAD.MOV.U32 R0, RZ, RZ, R2 ;  /* 0x000000ffff008224 */ /* 0x000fe200078e0002 */
[----:B-1----:R-:W-:-:S10]  /*05c0*/  DMUL R16, R14, UR4 ;  /* 0x000000040e107c28 */ /* 0x002fd40008000000 */
[----:B------:R-:W1:Y:S02]  /*05d0*/  F2F.F32.F64 R16, R16 ;  /* 0x0000001000107310 */ /* 0x000e640000301000 */
[----:B01----:R-:W-:-:S07]  /*05e0*/  FSEL R4, -R16, R16, !P1 ;  /* 0x0000001010047208 */ /* 0x003fce0004800100 */
.L_x_2:
[----:B------:R-:W-:Y:S05]  /*05f0*/  BSYNC.RECONVERGENT B0 ;  /* 0x0000000000007941 */ /* 0x000fea0003800200 */
.L_x_1:
[----:B------:R-:W0:Y:S01]  /*0600*/  LDCU UR4, c[0x0][0x388] ;  /* 0x00007100ff0477ac */ /* 0x000e220008000800 */
[----:B------:R-:W-:Y:S01]  /*0610*/  LOP3.LUT R2, R0, 0x1, RZ, 0xc0, !PT ;  /* 0x0000000100027812 */ /* 0x000fe200078ec0ff */
[----:B------:R-:W-:Y:S01]  /*0620*/  FMUL R15, R4, R4 ;  /* 0x00000004040f7220 */ /* 0x000fe20000400000 */
[----:B------:R-:W-:Y:S01]  /*0630*/  IMAD.MOV.U32 R12, RZ, RZ, 0x37cbac00 ;  /* 0x37cbac00ff0c7424 */ /* 0x000fe200078e00ff */
[----:B------:R-:W-:Y:S01]  /*0640*/  LOP3.LUT P1, RZ, R0, 0x2, RZ, 0xc0, !PT ;  /* 0x0000000200ff7812 */ /* 0x000fe2000782c0ff */
[----:B------:R-:W-:Y:S01]  /*0650*/  IMAD.MOV.U32 R14, RZ, RZ, 0x3effffff ;  /* 0x3effffffff0e7424 */ /* 0x000fe200078e00ff */
[----:B------:R-:W-:Y:S01]  /*0660*/  ISETP.NE.U32.AND P0, PT, R2, 0x1, PT ;  /* 0x000000010200780c */ /* 0x000fe20003f05070 */
[----:B------:R-:W-:Y:S01]  /*0670*/  FFMA R12, R15, R12, -0.0013887860113754868507 ;  /* 0xbab607ed0f0c7423 */ /* 0x000fe2000000000c */
[----:B------:R-:W-:Y:S01]  /*0680*/  IMAD.MOV.U32 R2, RZ, RZ, 0x3d2aaabb ;  /* 0x3d2aaabbff027424 */ /* 0x000fe200078e00ff */
[----:B------:R-:W-:Y:S01]  /*0690*/  BSSY.RECONVERGENT B0, `(.L_x_4) ;  /* 0x0000018000007945 */ /* 0x000fe20003800200 */
[----:B------:R-:W-:-:S02]  /*06a0*/  FSEL R14, -R14, -0.16666662693023681641, !P0 ;  /* 0xbe2aaaa80e0e7808 */ /* 0x000fc40004000100 */
[----:B------:R-:W-:Y:S02]  /*06b0*/  FSEL R12, R12, -0.00019574658654164522886, !P0 ;  /* 0xb94d41530c0c7808 */ /* 0x000fe40004000000 */
[----:B------:R-:W-:Y:S02]  /*06c0*/  FSEL R2, R2, 0.0083327032625675201416, !P0 ;  /* 0x3c0885e402027808 */ /* 0x000fe40004000000 */
[----:B------:R-:W-:Y:S02]  /*06d0*/  FSEL R0, R4, 1, P0 ;  /* 0x3f80000004007808 */ /* 0x000fe40000000000 */
[----:B0-----:R-:W-:Y:S01]  /*06e0*/  I2FP.F32.U32 R3, UR4 ;  /* 0x0000000400037c45 */ /* 0x001fe20008201000 */
[C---:B------:R-:W-:Y:S01]  /*06f0*/  FFMA R12, R15.reuse, R12, R2 ;  /* 0x0000000c0f0c7223 */ /* 0x040fe20000000002 */
[----:B------:R-:W-:Y:S02]  /*0700*/  I2FP.F32.U32 R2, R10 ;  /* 0x0000000a00027245 */ /* 0x000fe40000201000 */
[----:B------:R-:W0:Y:S01]  /*0710*/  MUFU.RCP R16, R3 ;  /* 0x0000000300107308 */ /* 0x000e220000001000 */
[C---:B------:R-:W-:Y:S01]  /*0720*/  FFMA R12, R15.reuse, R12, R14 ;  /* 0x0000000c0f0c7223 */ /* 0x040fe2000000000e */
[----:B------:R-:W-:-:S06]  /*0730*/  FFMA R15, R15, R0, RZ ;  /* 0x000000000f0f7223 */ /* 0x000fcc00000000ff */
[----:B------:R-:W1:Y:S01]  /*0740*/  FCHK P0, R2, R3 ;  /* 0x0000000302007302 */ /* 0x000e620000000000 */
[----:B0-----:R-:W-:-:S04]  /*0750*/  FFMA R17, -R3, R16, 1 ;  /* 0x3f80000003117423 */ /* 0x001fc80000000110 */
[----:B------:R-:W-:Y:S01]  /*0760*/  FFMA R17, R16, R17, R16 ;  /* 0x0000001110117223 */ /* 0x000fe20000000010 */
[----:B------:R-:W-:-:S03]  /*0770*/  FFMA R16, R15, R12, R0 ;  /* 0x0000000c0f107223 */ /* 0x000fc60000000000 */
[----:B------:R-:W-:Y:S01]  /*0780*/  FFMA R4, R2, R17, RZ ;  /* 0x0000001102047223 */ /* 0x000fe200000000ff */
[----:B------:R-:W-:-:S03]  /*0790*/  @P1 FADD R16, RZ, -R16 ;  /* 0x80000010ff101221 */ /* 0x000fc60000000000 */
[----:B------:R-:W-:-:S04]  /*07a0*/  FFMA R15, -R3, R4, R2 ;  /* 0x00000004030f7223 */ /* 0x000fc80000000102 */
[----:B------:R-:W-:Y:S01]  /*07b0*/  FFMA R15, R17, R15, R4 ;  /* 0x0000000f110f7223 */ /* 0x000fe20000000004 */
[----:B-1----:R-:W-:Y:S06]  /*07c0*/  @!P0 BRA `(.L_x_5) ;  /* 0x0000000000108947 */ /* 0x002fec0003800000 */
[----:B------:R-:W-:Y:S01]  /*07d0*/  IMAD.MOV.U32 R0, RZ, RZ, R2 ;  /* 0x000000ffff007224 */ /* 0x000fe200078e0002 */
[----:B------:R-:W-:-:S07]  /*07e0*/  MOV R2, 0x800 ;  /* 0x0000080000027802 */ /* 0x000fce0000000f00 */
[----:B------:R-:W-:Y:S05]  /*07f0*/  CALL.REL.NOINC `($__internal_0_$__cuda_sm3x_div_rn_noftz_f32_slowpath) ;  /* 0x0000001000447944 */ /* 0x000fea0003c00000 */
[----:B------:R-:W-:-:S07]  /*0800*/  IMAD.MOV.U32 R15, RZ, RZ, R0 ;  /* 0x000000ffff0f7224 */ /* 0x000fce00078e0000 */
.L_x_5:
[----:B------:R-:W-:Y:S05]  /*0810*/  BSYNC.RECONVERGENT B0 ;  /* 0x0000000000007941 */ /* 0x000fea0003800200 */
.L_x_4:
[----:B------:R-:W0:Y:S01]  /*0820*/  LDCU UR4, c[0x0][0x38c] ;  /* 0x00007180ff0477ac */ /* 0x000e220008000800 */
[----:B------:R-:W-:Y:S01]  /*0830*/  I2FP.F32.U32 R0, R13 ;  /* 0x0000000d00007245 */ /* 0x000fe20000201000 */
[----:B------:R-:W-:Y:S01]  /*0840*/  BSSY.RECONVERGENT B0, `(.L_x_6) ;  /* 0x000000d000007945 */ /* 0x000fe20003800200 */
[----:B0-----:R-:W-:-:S04]  /*0850*/  I2FP.F32.U32 R3, UR4 ;  /* 0x0000000400037c45 */ /* 0x001fc80008201000 */
[----:B------:R-:W0:Y:S08]  /*0860*/  MUFU.RCP R2, R3 ;  /* 0x0000000300027308 */ /* 0x000e300000001000 */
[----:B------:R-:W1:Y:S01]  /*0870*/  FCHK P0, R0, R3 ;  /* 0x0000000300007302 */ /* 0x000e620000000000 */
[----:B0-----:R-:W-:-:S04]  /*0880*/  FFMA R17, -R3, R2, 1 ;  /* 0x3f80000003117423 */ /* 0x001fc80000000102 */
[----:B------:R-:W-:-:S04]  /*0890*/  FFMA R17, R2, R17, R2 ;  /* 0x0000001102117223 */ /* 0x000fc80000000002 */
[----:B------:R-:W-:-:S04]  /*08a0*/  FFMA R2, R0, R17, RZ ;  /* 0x0000001100027223 */ /* 0x000fc800000000ff */
[----:B------:R-:W-:-:S04]  /*08b0*/  FFMA R4, -R3, R2, R0 ;  /* 0x0000000203047223 */ /* 0x000fc80000000100 */
[----:B------:R-:W-:Y:S01]  /*08c0*/  FFMA R17, R17, R4, R2 ;  /* 0x0000000411117223 */ /* 0x000fe20000000002 */
[----:B-1----:R-:W-:Y:S06]  /*08d0*/  @!P0 BRA `(.L_x_7) ;  /* 0x00000000000c8947 */ /* 0x002fec0003800000 */
[----:B------:R-:W-:-:S07]  /*08e0*/  MOV R2, 0x900 ;  /* 0x0000090000027802 */ /* 0x000fce0000000f00 */
[----:B------:R-:W-:Y:S05]  /*08f0*/  CALL.REL.NOINC `($__internal_0_$__cuda_sm3x_div_rn_noftz_f32_slowpath) ;  /* 0x0000001000047944 */ /* 0x000fea0003c00000 */
[----:B------:R-:W-:-:S07]  /*0900*/  IMAD.MOV.U32 R17, RZ, RZ, R0 ;  /* 0x000000ffff117224 */ /* 0x000fce00078e0000 */
.L_x_7:
[----:B------:R-:W-:Y:S05]  /*0910*/  BSYNC.RECONVERGENT B0 ;  /* 0x0000000000007941 */ /* 0x000fea0003800200 */
.L_x_6:
[----:B------:R-:W-:Y:S01]  /*0920*/  FADD R13, R16, R15 ;  /* 0x0000000f100d7221 */ /* 0x000fe20000000000 */
[----:B------:R-:W-:Y:S03]  /*0930*/  BSSY.RECONVERGENT B0, `(.L_x_8) ;  /* 0x0000040000007945 */ /* 0x000fe60003800200 */
[C---:B------:R-:W-:Y:S01]  /*0940*/  FMUL R0, R13.reuse, 0.63661974668502807617 ;  /* 0x3f22f9830d007820 */ /* 0x040fe20000400000 */
[----:B------:R-:W-:-:S05]  /*0950*/  FSETP.GE.AND P0, PT, |R13|, 105615, PT ;  /* 0x47ce47800d00780b */ /* 0x000fca0003f06200 */
[----:B------:R-:W0:Y:S02]  /*0960*/  F2I.NTZ R0, R0 ;  /* 0x0000000000007305 */ /* 0x000e240000203100 */
[----:B0-----:R-:W-:-:S05]  /*0970*/  I2FP.F32.S32 R2, R0 ;  /* 0x0000000000027245 */ /* 0x001fca0000201400 */
[----:B------:R-:W-:-:S04]  /*0980*/  FFMA R3, R2, -1.5707962512969970703, R13 ;  /* 0xbfc90fda02037823 */ /* 0x000fc8000000000d */
[----:B------:R-:W-:-:S04]  /*0990*/  FFMA R3, R2, -7.5497894158615963534e-08, R3 ;  /* 0xb3a2216802037823 */ /* 0x000fc80000000003 */
[----:B------:R-:W-:Y:S01]  /*09a0*/  FFMA R2, R2, -5.3903029534742383927e-15, R3 ;  /* 0xa7c234c502027823 */ /* 0x000fe20000000003 */
[----:B------:R-:W-:Y:S06]  /*09b0*/  @!P0 BRA `(.L_x_9) ;  /* 0x0000000000dc8947 */ /* 0x000fec0003800000 */
        /* <DEDUP_REMOVED lines=11> */
.L_x_10:
        /* <DEDUP_REMOVED lines=31> */
[----:B------:R-:W-:Y:S02]  /*0c60*/  SHF.R.S32.HI R4, RZ, 0x1f, R2 ;  /* 0x0000001fff047819 */ /* 0x000fe40000011402 */
[----:B------:R-:W-:Y:S02]  /*0c70*/  LOP3.LUT R13, R2, R13, RZ, 0x3c, !PT ;  /* 0x0000000d020d7212 */ /* 0x000fe400078e3cff */
[C---:B------:R-:W-:Y:S02]  /*0c80*/  LOP3.LUT R14, R4.reuse, R3, RZ, 0x3c, !PT ;  /* 0x00000003040e7212 */ /* 0x040fe400078e3cff */
[----:B------:R-:W-:Y:S02]  /*0c90*/  LOP3.LUT R15, R4, R2, RZ, 0x3c, !PT ;  /* 0x00000002040f7212 */ /* 0x000fe400078e3cff */
[----:B------:R-:W-:Y:S02]  /*0ca0*/  SHF.R.U32.HI R3, RZ, 0x1e, R0 ;  /* 0x0000001eff037819 */ /* 0x000fe40000011600 */
[----:B------:R-:W-:-:S02]  /*0cb0*/  ISETP.GE.AND P1, PT, R13, RZ, PT ;  /* 0x000000ff0d00720c */ /* 0x000fc40003f26270 */
[----:B------:R-:W1:Y:S01]  /*0cc0*/  I2F.F64.S64 R14, R14 ;  /* 0x0000000e000e7312 */ /* 0x000e620000301c00 */
[----:B------:R-:W-:-:S05]  /*0cd0*/  LEA.HI R0, R2, R3, RZ, 0x1 ;  /* 0x0000000302007211 */ /* 0x000fca00078f08ff */
[----:B------:R-:W-:-:S04]  /*0ce0*/  IMAD.MOV R2, RZ, RZ, -R0 ;  /* 0x000000ffff027224 */ /* 0x000fc800078e0a00 */
[----:B------:R-:W-:Y:S01]  /*0cf0*/  @!P0 IMAD.MOV.U32 R0, RZ, RZ, R2 ;  /* 0x000000ffff008224 */ /* 0x000fe200078e0002 */
[----:B-1----:R-:W-:-:S10]  /*0d00*/  DMUL R18, R14, UR4 ;  /* 0x000000040e127c28 */ /* 0x002fd40008000000 */
[----:B------:R-:W1:Y:S02]  /*0d10*/  F2F.F32.F64 R18, R18 ;  /* 0x0000001200127310 */ /* 0x000e640000301000 */
[----:B01----:R-:W-:-:S07]  /*0d20*/  FSEL R2, -R18, R18, !P1 ;  /* 0x0000001212027208 */ /* 0x003fce0004800100 */
.L_x_9:
[----:B------:R-:W-:Y:S05]  /*0d30*/  BSYNC.RECONVERGENT B0 ;  /* 0x0000000000007941 */ /* 0x000fea0003800200 */
.L_x_8:
[----:B------:R-:W-:Y:S02]  /*0d40*/  IMAD.MOV.U32 R14, RZ, RZ, 0x37cbac00 ;  /* 0x37cbac00ff0e7424 */ /* 0x000fe400078e00ff */
[----:B------:R-:W-:Y:S01]  /*0d50*/  FMUL R3, R2, R2 ;  /* 0x0000000202037220 */ /* 0x000fe20000400000 */
[C---:B------:R-:W-:Y:S01]  /*0d60*/  LOP3.LUT R12, R0.reuse, 0x1, RZ, 0xc0, !PT ;  /* 0x00000001000c7812 */ /* 0x040fe200078ec0ff */
[----:B------:R-:W-:Y:S01]  /*0d70*/  IMAD.MOV.U32 R13, RZ, RZ, 0x3d2aaabb ;  /* 0x3d2aaabbff0d7424 */ /* 0x000fe200078e00ff */
[----:B------:R-:W-:Y:S01]  /*0d80*/  LOP3.LUT P1, RZ, R0, 0x2, RZ, 0xc0, !PT ;  /* 0x0000000200ff7812 */ /* 0x000fe2000782c0ff */
[----:B------:R-:W-:Y:S01]  /*0d90*/  FFMA R4, R3, R14, -0.0013887860113754868507 ;  /* 0xbab607ed03047423 */ /* 0x000fe2000000000e */
[----:B------:R-:W-:Y:S01]  /*0da0*/  ISETP.NE.U32.AND P0, PT, R12, 0x1, PT ;  /* 0x000000010c00780c */ /* 0x000fe20003f05070 */
[----:B------:R-:W-:Y:S01]  /*0db0*/  IMAD.MOV.U32 R12, RZ, RZ, 0x3effffff ;  /* 0x3effffffff0c7424 */ /* 0x000fe200078e00ff */
[----:B------:R-:W-:Y:S01]  /*0dc0*/  I2FP.F32.U32 R11, R11 ;  /* 0x0000000b000b7245 */ /* 0x000fe20000201000 */
[----:B------:R-:W-:Y:S01]  /*0dd0*/  FADD R17, R16, R17 ;  /* 0x0000001110117221 */ /* 0x000fe20000000000 */
[----:B------:R-:W-:Y:S01]  /*0de0*/  FSEL R4, R4, -0.00019574658654164522886, !P0 ;  /* 0xb94d415304047808 */ /* 0x000fe20004000000 */
[----:B------:R-:W-:Y:S01]  /*0df0*/  IMAD.IADD R9, R10, 0x1, R9 ;  /* 0x000000010a097824 */ /* 0x000fe200078e0209 */
[----:B------:R-:W-:Y:S01]  /*0e00*/  FSEL R18, R13, 0.0083327032625675201416, !P0 ;  /* 0x3c0885e40d127808 */ /* 0x000fe20004000000 */
[----:B------:R-:W-:Y:S01]  /*0e10*/  BSSY.RECONVERGENT B0, `(.L_x_11) ;  /* 0x000004d000007945 */ /* 0x000fe20003800200 */
[----:B------:R-:W-:-:S02]  /*0e20*/  FSEL R0, R2, 1, P0 ;  /* 0x3f80000002007808 */ /* 0x000fc40000000000 */
[----:B------:R-:W-:Y:S01]  /*0e30*/  FSEL R19, -R12, -0.16666662693023681641, !P0 ;  /* 0xbe2aaaa80c137808 */ /* 0x000fe20004000100 */
[----:B------:R-:W-:Y:S01]  /*0e40*/  FFMA R4, R3, R4, R18 ;  /* 0x0000000403047223 */ /* 0x000fe20000000012 */
[----:B------:R-:W-:Y:S01]  /*0e50*/  FSETP.GE.AND P0, PT, |R17|, 105615, PT ;  /* 0x47ce47801100780b */ /* 0x000fe20003f06200 */
[C---:B------:R-:W-:Y:S02]  /*0e60*/  FFMA R15, R3.reuse, R0, RZ ;  /* 0x00000000030f7223 */ /* 0x040fe400000000ff */
[----:B------:R-:W-:Y:S02]  /*0e70*/  FFMA R4, R3, R4, R19 ;  /* 0x0000000403047223 */ /* 0x000fe40000000013 */
[----:B------:R-:W0:Y:S02]  /*0e80*/  LDC.64 R2, c[0x0][0x380] ;  /* 0x0000e000ff027b82 */ /* 0x000e240000000a00 */
[----:B------:R-:W-:Y:S01]  /*0e90*/  FFMA R0, R15, R4, R0 ;  /* 0x000000040f007223 */ /* 0x000fe20000000000 */
[----:B------:R-:W-:-:S03]  /*0ea0*/  FMUL R4, R17, 0.63661974668502807617 ;  /* 0x3f22f98311047820 */ /* 0x000fc60000400000 */
[----:B------:R-:W-:-:S03]  /*0eb0*/  @P1 FADD R0, RZ, -R0 ;  /* 0x80000000ff001221 */ /* 0x000fc60000000000 */
[----:B------:R-:W1:Y:S01]  /*0ec0*/  F2I.NTZ R4, R4 ;  /* 0x0000000400047305 */ /* 0x000e620000203100 */
[----:B------:R-:W-:-:S04]  /*0ed0*/  FADD R11, R0, R11 ;  /* 0x0000000b000b7221 */ /* 0x000fc80000000000 */
[----:B------:R-:W-:-:S04]  /*0ee0*/  FMUL R0, R11, 255 ;  /* 0x437f00000b007820 */ /* 0x000fc80000400000 */
[----:B------:R-:W2:Y:S01]  /*0ef0*/  F2I.U32.TRUNC.NTZ R15, R0 ;  /* 0x00000000000f7305 */ /* 0x000ea2000020f000 */
[----:B0-----:R-:W-:Y:S01]  /*0f00*/  IMAD.WIDE.U32 R10, R9, 0x4, R2 ;  /* 0x00000004090a7825 */ /* 0x001fe200078e0002 */
[----:B-1----:R-:W-:-:S05]  /*0f10*/  I2FP.F32.S32 R2, R4 ;  /* 0x0000000400027245 */ /* 0x002fca0000201400 */
[C---:B------:R-:W-:Y:S01]  /*0f20*/  FFMA R3, R2.reuse, -1.5707962512969970703, R17 ;  /* 0xbfc90fda02037823 */ /* 0x040fe20000000011 */
[----:B--2---:R0:W-:Y:S03]  /*0f30*/  STG.E.U8 desc[UR6][R10.64], R15 ;  /* 0x0000000f0a007986 */ /* 0x0041e6000c101106 */
        /* <DEDUP_REMOVED lines=8> */
[----:B------:R-:W1:Y:S01]  /*0fc0*/  LDCU.64 UR8, c[0x4][URZ] ;  /* 0x01000000ff0877ac */ /* 0x000e620008000a00 */
[----:B------:R-:W-:Y:S02]  /*0fd0*/  IMAD.MOV.U32 R16, RZ, RZ, RZ ;  /* 0x000000ffff107224 */ /* 0x000fe400078e00ff */
[----:B------:R-:W-:Y:S01]  /*0fe0*/  IMAD.MOV.U32 R0, RZ, RZ, R1 ;  /* 0x000000ffff007224 */ /* 0x000fe200078e0001 */
[----:B0-----:R-:W-:Y:S01]  /*0ff0*/  LOP3.LUT R15, R2, 0x80000000, RZ, 0xfc, !PT ;  /* 0x80000000020f7812 */ /* 0x001fe200078efcff */
[----:B------:R-:W-:Y:S01]  /*1000*/  UMOV UR5, URZ ;  /* 0x000000ff00057c82 */ /* 0x000fe20008000000 */
[----:B------:R-:W-:-:S05]  /*1010*/  UMOV UR4, URZ ;  /* 0x000000ff00047c82 */ /* 0x000fca0008000000 */
.L_x_13:
[----:B-1----:R-:W-:Y:S02]  /*1020*/  IMAD.U32 R18, RZ, RZ, UR8 ;  /* 0x00000008ff127e24 */ /* 0x002fe4000f8e00ff */
        /* <DEDUP_REMOVED lines=36> */
[----:B------:R-:W0:Y:S01]  /*1270*/  I2F.F64.S64 R18, R18 ;  /* 0x0000001200127312 */ /* 0x000e220000301c00 */
[----:B------:R-:W-:-:S05]  /*1280*/  LEA.HI R4, R2, R3, RZ, 0x1 ;  /* 0x0000000302047211 */ /* 0x000fca00078f08ff */
[----:B------:R-:W-:-:S04]  /*1290*/  IMAD.MOV R0, RZ, RZ, -R4 ;  /* 0x000000ffff007224 */ /* 0x000fc800078e0a04 */
[----:B------:R-:W-:Y:S01]  /*12a0*/  @!P0 IMAD.MOV.U32 R4, RZ, RZ, R0 ;  /* 0x000000ffff048224 */ /* 0x000fe200078e0000 */
[----:B0-----:R-:W-:-:S10]  /*12b0*/  DMUL R20, R18, UR4 ;  /* 0x0000000412147c28 */ /* 0x001fd40008000000 */
[----:B------:R-:W0:Y:S02]  /*12c0*/  F2F.F32.F64 R20, R20 ;  /* 0x0000001400147310 */ /* 0x000e240000301000 */
[----:B01----:R-:W-:-:S07]  /*12d0*/  FSEL R2, -R20, R20, !P1 ;  /* 0x0000001414027208 */ /* 0x003fce0004800100 */
.L_x_12:
[----:B------:R-:W-:Y:S05]  /*12e0*/  BSYNC.RECONVERGENT B0 ;  /* 0x0000000000007941 */ /* 0x000fea0003800200 */
.L_x_11:
[----:B------:R-:W-:Y:S01]  /*12f0*/  FMUL R3, R2, R2 ;  /* 0x0000000202037220 */ /* 0x000fe20000400000 */
[C---:B------:R-:W-:Y:S01]  /*1300*/  LOP3.LUT R9, R4.reuse, 0x1, RZ, 0xc0, !PT ;  /* 0x0000000104097812 */ /* 0x040fe200078ec0ff */
[----:B------:R-:W-:Y:S01]  /*1310*/  BSSY.RECONVERGENT B0, `(.L_x_14) ;  /* 0x000004b000007945 */ /* 0x000fe20003800200 */
[----:B------:R-:W-:Y:S01]  /*1320*/  LOP3.LUT P1, RZ, R4, 0x2, RZ, 0xc0, !PT ;  /* 0x0000000204ff7812 */ /* 0x000fe2000782c0ff */
[----:B------:R-:W-:Y:S01]  /*1330*/  FFMA R0, R3, R14, -0.0013887860113754868507 ;  /* 0xbab607ed03007423 */ /* 0x000fe2000000000e */
[----:B------:R-:W-:-:S04]  /*1340*/  ISETP.NE.U32.AND P0, PT, R9, 0x1, PT ;  /* 0x000000010900780c */ /* 0x000fc80003f05070 */
[----:B------:R-:W-:Y:S02]  /*1350*/  FSEL R16, R0, -0.00019574658654164522886, !P0 ;  /* 0xb94d415300107808 */ /* 0x000fe40004000000 */
[----:B------:R-:W-:Y:S02]  /*1360*/  FSEL R18, R13, 0.0083327032625675201416, !P0 ;  /* 0x3c0885e40d127808 */ /* 0x000fe40004000000 */
[----:B------:R-:W-:Y:S02]  /*1370*/  FSEL R0, R2, 1, P0 ;  /* 0x3f80000002007808 */ /* 0x000fe40000000000 */
[----:B0-----:R-:W-:Y:S01]  /*1380*/  FSEL R15, -R12, -0.16666662693023681641, !P0 ;  /* 0xbe2aaaa80c0f7808 */ /* 0x001fe20004000100 */
[----:B------:R-:W-:Y:S01]  /*1390*/  FFMA R16, R3, R16, R18 ;  /* 0x0000001003107223 */ /* 0x000fe20000000012 */
[----:B------:R-:W-:Y:S01]  /*13a0*/  FSETP.GE.AND P0, PT, |R5|, 105615, PT ;  /* 0x47ce47800500780b */ /* 0x000fe20003f06200 */
[C---:B------:R-:W-:Y:S02]  /*13b0*/  FFMA R9, R3.reuse, R0, RZ ;  /* 0x0000000003097223 */ /* 0x040fe400000000ff */
[----:B------:R-:W-:Y:S01]  /*13c0*/  FFMA R15, R3, R16, R15 ;  /* 0x00000010030f7223 */ /* 0x000fe2000000000f */
[----:B------:R-:W-:-:S03]  /*13d0*/  I2FP.F32.U32 R3, R6 ;  /* 0x0000000600037245 */ /* 0x000fc60000201000 */
[----:B------:R-:W-:-:S04]  /*13e0*/  FFMA R0, R9, R15, R0 ;  /* 0x0000000f09007223 */ /* 0x000fc80000000000 */
[----:B------:R-:W-:-:S04]  /*13f0*/  @P1 FADD R0, RZ, -R0 ;  /* 0x80000000ff001221 */ /* 0x000fc80000000000 */
[----:B------:R-:W-:-:S04]  /*1400*/  FADD R3, R0, R3 ;  /* 0x0000000300037221 */ /* 0x000fc80000000000 */
[----:B------:R-:W-:-:S06]  /*1410*/  FMUL R3, R3, 255 ;  /* 0x437f000003037820 */ /* 0x000fcc0000400000 */
[----:B------:R-:W0:Y:S02]  /*1420*/  F2I.U32.TRUNC.NTZ R3, R3 ;  /* 0x0000000300037305 */ /* 0x000e24000020f000 */
[----:B0-----:R0:W-:Y:S01]  /*1430*/  STG.E.U8 desc[UR6][R10.64+0x1], R3 ;  /* 0x000001030a007986 */ /* 0x0011e2000c101106 */
[----:B------:R-:W-:Y:S05]  /*1440*/  @!P0 BRA `(.L_x_15) ;  /* 0x0000000000dc8947 */ /* 0x000fea0003800000 */
        /* <DEDUP_REMOVED lines=8> */
[----:B------:R-:W-:Y:S01]  /*14d0*/  LOP3.LUT R15, R2, 0x80000000, RZ, 0xfc, !PT ;  /* 0x80000000020f7812 */ /* 0x000fe200078efcff */
[----:B------:R-:W-:Y:S01]  /*14e0*/  UMOV UR5, URZ ;  /* 0x000000ff00057c82 */ /* 0x000fe20008000000 */
[----:B------:R-:W-:-:S05]  /*14f0*/  UMOV UR4, URZ ;  /* 0x000000ff00047c82 */ /* 0x000fca0008000000 */
.L_x_16:
[----:B-1----:R-:W-:Y:S02]  /*1500*/  IMAD.U32 R6, RZ, RZ, UR8 ;  /* 0x00000008ff067e24 */ /* 0x002fe4000f8e00ff */
[----:B------:R-:W-:-:S05]  /*1510*/  IMAD.U32 R7, RZ, RZ, UR9 ;  /* 0x00000009ff077e24 */ /* 0x000fca000f8e00ff */
[----:B------:R-:W0:Y:S01]  /*1520*/  LDG.E.CONSTANT R2, desc[UR6][R6.64] ;  /* 0x0000000606027981 */ /* 0x000e22000c1e9900 */
[----:B------:R-:W-:Y:S02]  /*1530*/  UIADD3 UR8, UP0, UPT, UR8, 0x4, URZ ;  /* 0x0000000408087890 */ /* 0x000fe4000ff1e0ff */
[----:B------:R-:W-:Y:S02]  /*1540*/  UIADD3 UR4, UPT, UPT, UR4, 0x1, URZ ;  /* 0x0000000104047890 */ /* 0x000fe4000fffe0ff */
[----:B------:R-:W-:Y:S02]  /*1550*/  UIADD3.X UR9, UPT, UPT, URZ, UR9, URZ, UP0, !UPT ;  /* 0x00000009ff097290 */ /* 0x000fe400087fe4ff */
[----:B------:R-:W-:Y:S01]  /*1560*/  UISETP.NE.AND UP0, UPT, UR4, 0x6, UPT ;  /* 0x000000060400788c */ /* 0x000fe2000bf05270 */
[----:B0-----:R-:W-:-:S03]  /*1570*/  IMAD.WIDE.U32 R2, R2, R15, RZ ;  /* 0x0000000f02027225 */ /* 0x001fc600078e00ff */
        /* <DEDUP_REMOVED lines=17> */
[----:B------:R-:W-:Y:S01]  /*1690*/  UMOV UR5, 0x3bf921fb ;  /* 0x3bf921fb00057882 */ /* 0x000fe20000000000 */
[----:B------:R-:W-:-:S02]  /*16a0*/  ISETP.GE.AND P1, PT, R5, RZ, PT ;  /* 0x000000ff0500720c */ /* 0x000fc40003f26270 */
[-C--:B--2---:R-:W-:Y:S02]  /*16b0*/  @P0 SHF.L.W.U32.HI R0, R3, R6.reuse, R0 ;  /* 0x0000000603000219 */ /* 0x084fe40000010e00 */
[----:B---3--:R-:W-:Y:S02]  /*16c0*/  @P0 SHF.L.W.U32.HI R3, R2, R6, R3 ;  /* 0x0000000602030219 */ /* 0x008fe40000010e03 */
[--C-:B------:R-:W-:Y:S02]  /*16d0*/  SHF.R.U32.HI R9, RZ, 0x1e, R0.reuse ;  /* 0x0000001eff097819 */ /* 0x100fe40000011600 */
[C---:B------:R-:W-:Y:S01]  /*16e0*/  SHF.L.W.U32.HI R8, R3.reuse, 0x2, R0 ;  /* 0x0000000203087819 */ /* 0x040fe20000010e00 */
[----:B------:R-:W-:-:S03]  /*16f0*/  IMAD.SHL.U32 R3, R3, 0x4, RZ ;  /* 0x0000000403037824 */ /* 0x000fc600078e00ff */
[----:B------:R-:W-:Y:S02]  /*1700*/  SHF.R.S32.HI R2, RZ, 0x1f, R8 ;  /* 0x0000001fff027819 */ /* 0x000fe40000011408 */
[----:B------:R-:W-:Y:S02]  /*1710*/  LOP3.LUT R5, R8, R5, RZ, 0x3c, !PT ;  /* 0x0000000508057212 */ /* 0x000fe400078e3cff */
[C---:B------:R-:W-:Y:S02]  /*1720*/  LOP3.LUT R6, R2.reuse, R3, RZ, 0x3c, !PT ;  /* 0x0000000302067212 */ /* 0x040fe400078e3cff */
[----:B------:R-:W-:Y:S02]  /*1730*/  LOP3.LUT R7, R2, R8, RZ, 0x3c, !PT ;  /* 0x0000000802077212 */ /* 0x000fe400078e3cff */
[----:B------:R-:W-:Y:S02]  /*1740*/  LEA.HI R8, R8, R9, RZ, 0x1 ;  /* 0x0000000908087211 */ /* 0x000fe400078f08ff */
[----:B------:R-:W-:-:S02]  /*1750*/  ISETP.GE.AND P0, PT, R5, RZ, PT ;  /* 0x000000ff0500720c */ /* 0x000fc40003f06270 */
[----:B------:R-:W0:Y:S01]  /*1760*/  I2F.F64.S64 R6, R6 ;  /* 0x0000000600067312 */ /* 0x000e220000301c00 */
[----:B------:R-:W-:-:S04]  /*1770*/  IMAD.MOV R0, RZ, RZ, -R8 ;  /* 0x000000ffff007224 */ /* 0x000fc800078e0a08 */
[----:B------:R-:W-:Y:S01]  /*1780*/  @!P1 IMAD.MOV.U32 R8, RZ, RZ, R0 ;  /* 0x000000ffff089224 */ /* 0x000fe200078e0000 */
[----:B0-----:R-:W-:-:S10]  /*1790*/  DMUL R2, R6, UR4 ;  /* 0x0000000406027c28 */ /* 0x001fd40008000000 */
[----:B------:R-:W0:Y:S02]  /*17a0*/  F2F.F32.F64 R2, R2 ;  /* 0x0000000200027310 */ /* 0x000e240000301000 */
[----:B01----:R-:W-:-:S07]  /*17b0*/  FSEL R7, -R2, R2, !P0 ;  /* 0x0000000202077208 */ /* 0x003fce0004000100 */
.L_x_15:
[----:B------:R-:W-:Y:S05]  /*17c0*/  BSYNC.RECONVERGENT B0 ;  /* 0x0000000000007941 */ /* 0x000fea0003800200 */
.L_x_14:
[----:B------:R-:W-:Y:S01]  /*17d0*/  FMUL R0, R7, R7 ;  /* 0x0000000707007220 */ /* 0x000fe20000400000 */
[C---:B------:R-:W-:Y:S02]  /*17e0*/  LOP3.LUT R2, R8.reuse, 0x1, RZ, 0xc0, !PT ;  /* 0x0000000108027812 */ /* 0x040fe400078ec0ff */
[----:B------:R-:W-:Y:S01]  /*17f0*/  LOP3.LUT P1, RZ, R8, 0x2, RZ, 0xc0, !PT ;  /* 0x0000000208ff7812 */ /* 0x000fe2000782c0ff */
[----:B------:R-:W-:Y:S01]  /*1800*/  FFMA R14, R0, R14, -0.0013887860113754868507 ;  /* 0xbab607ed000e7423 */ /* 0x000fe2000000000e */
[----:B------:R-:W-:-:S04]  /*1810*/  ISETP.NE.U32.AND P0, PT, R2, 0x1, PT ;  /* 0x000000010200780c */ /* 0x000fc80003f05070 */
[----:B------:R-:W-:Y:S02]  /*1820*/  FSEL R13, R13, 0.0083327032625675201416, !P0 ;  /* 0x3c0885e40d0d7808 */ /* 0x000fe40004000000 */
[----:B0-----:R-:W-:Y:S02]  /*1830*/  FSEL R3, R14, -0.00019574658654164522886, !P0 ;  /* 0xb94d41530e037808 */ /* 0x001fe40004000000 */
[----:B------:R-:W-:Y:S02]  /*1840*/  FSEL R7, R7, 1, P0 ;  /* 0x3f80000007077808 */ /* 0x000fe40000000000 */
[----:B------:R-:W-:Y:S01]  /*1850*/  FSEL R12, -R12, -0.16666662693023681641, !P0 ;  /* 0xbe2aaaa80c0c7808 */ /* 0x000fe20004000100 */
[C---:B------:R-:W-:Y:S02]  /*1860*/  FFMA R3, R0.reuse, R3, R13 ;  /* 0x0000000300037223 */ /* 0x040fe4000000000d */
[C---:B------:R-:W-:Y:S02]  /*1870*/  FFMA R2, R0.reuse, R7, RZ ;  /* 0x0000000700027223 */ /* 0x040fe400000000ff */
[----:B------:R-:W-:-:S04]  /*1880*/  FFMA R3, R0, R3, R12 ;  /* 0x0000000300037223 */ /* 0x000fc8000000000c */
[----:B------:R-:W-:Y:S01]  /*1890*/  FFMA R2, R2, R3, R7 ;  /* 0x0000000302027223 */ /* 0x000fe20000000007 */
[----:B------:R-:W-:-:S03]  /*18a0*/  IMAD.MOV.U32 R3, RZ, RZ, 0xff ;  /* 0x000000ffff037424 */ /* 0x000fc600078e00ff */
[----:B------:R-:W-:-:S04]  /*18b0*/  @P1 FADD R2, RZ, -R2 ;  /* 0x80000002ff021221 */ /* 0x000fc80000000000 */
[----:B------:R-:W-:-:S06]  /*18c0*/  FMUL R2, R2, 255 ;  /* 0x437f000002027820 */ /* 0x000fcc0000400000 */
[----:B------:R-:W0:Y:S02]  /*18d0*/  F2I.U32.TRUNC.NTZ R2, R2 ;  /* 0x0000000200027305 */ /* 0x000e24000020f000 */
[----:B0-----:R-:W-:-:S05]  /*18e0*/  PRMT R3, R3, 0x7604, R2 ;  /* 0x0000760403037816 */ /* 0x001fca0000000002 */
[----:B------:R-:W-:Y:S01]  /*18f0*/  STG.E.U16 desc[UR6][R10.64+0x2], R3 ;  /* 0x000002030a007986 */ /* 0x000fe2000c101506 */
[----:B------:R-:W-:Y:S05]  /*1900*/  EXIT ;  /* 0x000000000000794d */ /* 0x000fea0003800000 */
        .weak           $__internal_0_$__cuda_sm3x_div_rn_noftz_f32_slowpath
        .type           $__internal_0_$__cuda_sm3x_div_rn_noftz_f32_slowpath,@function
        .size           $__internal_0_$__cuda_sm3x_div_rn_noftz_f32_slowpath,(.L_x_29 - $__internal_0_$__cuda_sm3x_div_rn_noftz_f32_slowpath)
$__internal_0_$__cuda_sm3x_div_rn_noftz_f32_slowpath:
[----:B------:R-:W-:Y:S01]  /*1910*/  SHF.R.U32.HI R12, RZ, 0x17, R3 ;  /* 0x00000017ff0c7819 */ /* 0x000fe20000011603 */
[----:B------:R-:W-:Y:S01]  /*1920*/  BSSY.RECONVERGENT B1, `(.L_x_17) ;  /* 0x0000062000017945 */ /* 0x000fe20003800200 */
[----:B------:R-:W-:Y:S02]  /*1930*/  SHF.R.U32.HI R4, RZ, 0x17, R0 ;  /* 0x00000017ff047819 */ /* 0x000fe40000011600 */
[----:B------:R-:W-:Y:S02]  /*1940*/  LOP3.LUT R12, R12, 0xff, RZ, 0xc0, !PT ;  /* 0x000000ff0c0c7812 */ /* 0x000fe400078ec0ff */
[----:B------:R-:W-:-:S03]  /*1950*/  LOP3.LUT R17, R4, 0xff, RZ, 0xc0, !PT ;  /* 0x000000ff04117812 */ /* 0x000fc600078ec0ff */
[----:B------:R-:W-:Y:S02]  /*1960*/  VIADD R18, R12, 0xffffffff ;  /* 0xffffffff0c127836 */ /* 0x000fe40000000000 */
[----:B------:R-:W-:-:S03]  /*1970*/  VIADD R14, R17, 0xffffffff ;  /* 0xffffffff110e7836 */ /* 0x000fc60000000000 */
[----:B------:R-:W-:-:S04]  /*1980*/  ISETP.GT.U32.AND P0, PT, R18, 0xfd, PT ;  /* 0x000000fd1200780c */ /* 0x000fc80003f04070 */
[----:B------:R-:W-:-:S13]  /*1990*/  ISETP.GT.U32.OR P0, PT, R14, 0xfd, P0 ;  /* 0x000000fd0e00780c */ /* 0x000fda0000704470 */
[----:B------:R-:W-:Y:S01]  /*19a0*/  @!P0 IMAD.MOV.U32 R4, RZ, RZ, RZ ;  /* 0x000000ffff048224 */ /* 0x000fe200078e00ff */
[----:B------:R-:W-:Y:S06]  /*19b0*/  @!P0 BRA `(.L_x_18) ;  /* 0x00000000005c8947 */ /* 0x000fec0003800000 */
[----:B------:R-:W-:Y:S02]  /*19c0*/  FSETP.GTU.FTZ.AND P0, PT, |R0|, +INF , PT ;  /* 0x7f8000000000780b */ /* 0x000fe40003f1c200 */
[----:B------:R-:W-:-:S04]  /*19d0*/  FSETP.GTU.FTZ.AND P1, PT, |R3|, +INF , PT ;  /* 0x7f8000000300780b */ /* 0x000fc80003f3c200 */
[----:B------:R-:W-:-:S13]  /*19e0*/  PLOP3.LUT P0, PT, P0, P1, PT, 0xf8, 0x8f ;  /* 0x00000000008f781c */ /* 0x000fda0000703f70 */
[----:B------:R-:W-:Y:S05]  /*19f0*/  @P0 BRA `(.L_x_19) ;  /* 0x00000004004c0947 */ /* 0x000fea0003800000 */
[----:B------:R-:W-:-:S13]  /*1a00*/  LOP3.LUT P0, RZ, R3, 0x7fffffff, R0, 0xc8, !PT ;  /* 0x7fffffff03ff7812 */ /* 0x000fda000780c800 */
[----:B------:R-:W-:Y:S05]  /*1a10*/  @!P0 BRA `(.L_x_20) ;  /* 0x00000004003c8947 */ /* 0x000fea0003800000 */
[C---:B------:R-:W-:Y:S02]  /*1a20*/  FSETP.NEU.FTZ.AND P2, PT, |R0|.reuse, +INF , PT ;  /* 0x7f8000000000780b */ /* 0x040fe40003f5d200 */
[----:B------:R-:W-:Y:S02]  /*1a30*/  FSETP.NEU.FTZ.AND P1, PT, |R3|, +INF , PT ;  /* 0x7f8000000300780b */ /* 0x000fe40003f3d200 */
[----:B------:R-:W-:-:S11]  /*1a40*/  FSETP.NEU.FTZ.AND P0, PT, |R0|, +INF , PT ;  /* 0x7f8000000000780b */ /* 0x000fd60003f1d200 */
[----:B------:R-:W-:Y:S05]  /*1a50*/  @!P1 BRA !P2, `(.L_x_20) ;  /* 0x00000004002c9947 */ /* 0x000fea0005000000 */
[----:B------:R-:W-:-:S04]  /*1a60*/  LOP3.LUT P2, RZ, R0, 0x7fffffff, RZ, 0xc0, !PT ;  /* 0x7fffffff00ff7812 */ /* 0x000fc8000784c0ff */
[----:B------:R-:W-:-:S13]  /*1a70*/  PLOP3.LUT P1, PT, P1, P2, PT, 0x2f, 0xf2 ;  /* 0x0000000000f2781c */ /* 0x000fda0000f24577 */
[----:B------:R-:W-:Y:S05]  /*1a80*/  @P1 BRA `(.L_x_21) ;  /* 0x0000000400181947 */ /* 0x000fea0003800000 */
[----:B------:R-:W-:-:S04]  /*1a90*/  LOP3.LUT P1, RZ, R3, 0x7fffffff, RZ, 0xc0, !PT ;  /* 0x7fffffff03ff7812 */ /* 0x000fc8000782c0ff */
[----:B------:R-:W-:-:S13]  /*1aa0*/  PLOP3.LUT P0, PT, P0, P1, PT, 0x2f, 0xf2 ;  /* 0x0000000000f2781c */ /* 0x000fda0000702577 */
[----:B------:R-:W-:Y:S05]  /*1ab0*/  @P0 BRA `(.L_x_22) ;  /* 0x0000000400000947 */ /* 0x000fea0003800000 */
[----:B------:R-:W-:Y:S02]  /*1ac0*/  ISETP.GE.AND P0, PT, R14, RZ, PT ;  /* 0x000000ff0e00720c */ /* 0x000fe40003f06270 */
[----:B------:R-:W-:-:S11]  /*1ad0*/  ISETP.GE.AND P1, PT, R18, RZ, PT ;  /* 0x000000ff1200720c */ /* 0x000fd60003f26270 */
[----:B------:R-:W-:Y:S02]  /*1ae0*/  @P0 IMAD.MOV.U32 R4, RZ, RZ, RZ ;  /* 0x000000ffff040224 */ /* 0x000fe400078e00ff */
[----:B------:R-:W-:Y:S01]  /*1af0*/  @!P0 FFMA R0, R0, 1.84467440737095516160e+19, RZ ;  /* 0x5f80000000008823 */ /* 0x000fe200000000ff */
[----:B------:R-:W-:Y:S02]  /*1b00*/  @!P0 IMAD.MOV.U32 R4, RZ, RZ, -0x40 ;  /* 0xffffffc0ff048424 */ /* 0x000fe400078e00ff */
[----:B------:R-:W-:Y:S02]  /*1b10*/  @!P1 FFMA R3, R3, 1.84467440737095516160e+19, RZ ;  /* 0x5f80000003039823 */ /* 0x000fe400000000ff */
[----:B------:R-:W-:-:S07]  /*1b20*/  @!P1 VIADD R4, R4, 0x40 ;  /* 0x0000004004049836 */ /* 0x000fce0000000000 */
.L_x_18:
[----:B------:R-:W-:Y:S01]  /*1b30*/  LEA R14, R12, 0xc0800000, 0x17 ;  /* 0xc08000000c0e7811 */ /* 0x000fe200078eb8ff */
[----:B------:R-:W-:Y:S01]  /*1b40*/  VIADD R17, R17, 0xffffff81 ;  /* 0xffffff8111117836 */ /* 0x000fe20000000000 */
[----:B------:R-:W-:Y:S03]  /*1b50*/  BSSY.RECONVERGENT B2, `(.L_x_23) ;  /* 0x0000035000027945 */ /* 0x000fe60003800200 */
[----:B------:R-:W-:Y:S02]  /*1b60*/  IMAD.IADD R14, R3, 0x1, -R14 ;  /* 0x00000001030e7824 */ /* 0x000fe400078e0a0e */
[C---:B------:R-:W-:Y:S01]  /*1b70*/  IMAD R0, R17.reuse, -0x800000, R0 ;  /* 0xff80000011007824 */ /* 0x040fe200078e0200 */
[----:B------:R-:W-:Y:S01]  /*1b80*/  IADD3 R17, PT, PT, R17, 0x7f, -R12 ;  /* 0x0000007f11117810 */ /* 0x000fe20007ffe80c */
[----:B------:R-:W0:Y:S01]  /*1b90*/  MUFU.RCP R3, R14 ;  /* 0x0000000e00037308 */ /* 0x000e220000001000 */
[----:B------:R-:W-:-:S03]  /*1ba0*/  FADD.FTZ R19, -R14, -RZ ;  /* 0x800000ff0e137221 */ /* 0x000fc60000010100 */
[----:B------:R-:W-:Y:S02]  /*1bb0*/  IMAD.IADD R17, R17, 0x1, R4 ;  /* 0x0000000111117824 */ /* 0x000fe400078e0204 */
[----:B0-----:R-:W-:-:S04]  /*1bc0*/  FFMA R18, R3, R19, 1 ;  /* 0x3f80000003127423 */ /* 0x001fc80000000013 */
[----:B------:R-:W-:-:S04]  /*1bd0*/  FFMA R3, R3, R18, R3 ;  /* 0x0000001203037223 */ /* 0x000fc80000000003 */
[----:B------:R-:W-:-:S04]  /*1be0*/  FFMA R18, R0, R3, RZ ;  /* 0x0000000300127223 */ /* 0x000fc800000000ff */
[----:B------:R-:W-:-:S04]  /*1bf0*/  FFMA R20, R19, R18, R0 ;  /* 0x0000001213147223 */ /* 0x000fc80000000000 */
[----:B------:R-:W-:-:S04]  /*1c00*/  FFMA R20, R3, R20, R18 ;  /* 0x0000001403147223 */ /* 0x000fc80000000012 */
[----:B------:R-:W-:-:S04]  /*1c10*/  FFMA R19, R19, R20, R0 ;  /* 0x0000001413137223 */ /* 0x000fc80000000000 */
[----:B------:R-:W-:-:S05]  /*1c20*/  FFMA R0, R3, R19, R20 ;  /* 0x0000001303007223 */ /* 0x000fca0000000014 */
[----:B------:R-:W-:-:S04]  /*1c30*/  SHF.R.U32.HI R12, RZ, 0x17, R0 ;  /* 0x00000017ff0c7819 */ /* 0x000fc80000011600 */
[----:B------:R-:W-:-:S05]  /*1c40*/  LOP3.LUT R12, R12, 0xff, RZ, 0xc0, !PT ;  /* 0x000000ff0c0c7812 */ /* 0x000fca00078ec0ff */
[----:B------:R-:W-:-:S04]  /*1c50*/  IMAD.IADD R14, R12, 0x1, R17 ;  /* 0x000000010c0e7824 */ /* 0x000fc800078e0211 */
[----:B------:R-:W-:-:S05]  /*1c60*/  VIADD R4, R14, 0xffffffff ;  /* 0xffffffff0e047836 */ /* 0x000fca0000000000 */
[----:B------:R-:W-:-:S13]  /*1c70*/  ISETP.GE.U32.AND P0, PT, R4, 0xfe, PT ;  /* 0x000000fe0400780c */ /* 0x000fda0003f06070 */
[----:B------:R-:W-:Y:S05]  /*1c80*/  @!P0 BRA `(.L_x_24) ;  /* 0x0000000000808947 */ /* 0x000fea0003800000 */
[----:B------:R-:W-:-:S13]  /*1c90*/  ISETP.GT.AND P0, PT, R14, 0xfe, PT ;  /* 0x000000fe0e00780c */ /* 0x000fda0003f04270 */
[----:B------:R-:W-:Y:S05]  /*1ca0*/  @P0 BRA `(.L_x_25) ;  /* 0x00000000006c0947 */ /* 0x000fea0003800000 */
[----:B------:R-:W-:-:S13]  /*1cb0*/  ISETP.GE.AND P0, PT, R14, 0x1, PT ;  /* 0x000000010e00780c */ /* 0x000fda0003f06270 */
[----:B------:R-:W-:Y:S05]  /*1cc0*/  @P0 BRA `(.L_x_26) ;  /* 0x0000000000740947 */ /* 0x000fea0003800000 */
[----:B------:R-:W-:Y:S02]  /*1cd0*/  ISETP.GE.AND P0, PT, R14, -0x18, PT ;  /* 0xffffffe80e00780c */ /* 0x000fe40003f06270 */
[----:B------:R-:W-:-:S11]  /*1ce0*/  LOP3.LUT R0, R0, 0x80000000, RZ, 0xc0, !PT ;  /* 0x8000000000007812 */ /* 0x000fd600078ec0ff */
[----:B------:R-:W-:Y:S05]  /*1cf0*/  @!P0 BRA `(.L_x_26) ;  /* 0x0000000000688947 */ /* 0x000fea0003800000 */
[CC--:B------:R-:W-:Y:S01]  /*1d00*/  FFMA.RZ R4, R3.reuse, R19.reuse, R20 ;  /* 0x0000001303047223 */ /* 0x0c0fe2000000c014 */
[C---:B------:R-:W-:Y:S01]  /*1d10*/  VIADD R17, R14.reuse, 0x20 ;  /* 0x000000200e117836 */ /* 0x040fe20000000000 */
[C---:B------:R-:W-:Y:S02]  /*1d20*/  ISETP.NE.AND P2, PT, R14.reuse, RZ, PT ;  /* 0x000000ff0e00720c */ /* 0x040fe40003f45270 */
[----:B------:R-:W-:Y:S01]  /*1d30*/  ISETP.NE.AND P1, PT, R14, RZ, PT ;  /* 0x000000ff0e00720c */ /* 0x000fe20003f25270 */
[----:B------:R-:W-:Y:S01]  /*1d40*/  IMAD.MOV R14, RZ, RZ, -R14 ;  /* 0x000000ffff0e7224 */ /* 0x000fe200078e0a0e */
[----:B------:R-:W-:Y:S01]  /*1d50*/  LOP3.LUT R12, R4, 0x7fffff, RZ, 0xc0, !PT ;  /* 0x007fffff040c7812 */ /* 0x000fe200078ec0ff */
[CCC-:B------:R-:W-:Y:S01]  /*1d60*/  FFMA.RP R4, R3.reuse, R19.reuse, R20.reuse ;  /* 0x0000001303047223 */ /* 0x1c0fe20000008014 */
[----:B------:R-:W-:Y:S02]  /*1d70*/  FFMA.RM R3, R3, R19, R20 ;  /* 0x0000001303037223 */ /* 0x000fe40000004014 */
[----:B------:R-:W-:-:S03]  /*1d80*/  LOP3.LUT R12, R12, 0x800000, RZ, 0xfc, !PT ;  /* 0x008000000c0c7812 */ /* 0x000fc600078efcff */
[----:B------:R-:W-:Y:S02]  /*1d90*/  FSETP.NEU.FTZ.AND P0, PT, R4, R3, PT ;  /* 0x000000030400720b */ /* 0x000fe40003f1d000 */
[----:B------:R-:W-:Y:S02]  /*1da0*/  SHF.L.U32 R17, R12, R17, RZ ;  /* 0x000000110c117219 */ /* 0x000fe400000006ff */
[----:B------:R-:W-:Y:S02]  /*1db0*/  SEL R3, R14, RZ, P2 ;  /* 0x000000ff0e037207 */ /* 0x000fe40001000000 */
[----:B------:R-:W-:Y:S02]  /*1dc0*/  ISETP.NE.AND P1, PT, R17, RZ, P1 ;  /* 0x000000ff1100720c */ /* 0x000fe40000f25270 */
[----:B------:R-:W-:Y:S02]  /*1dd0*/  SHF.R.U32.HI R3, RZ, R3, R12 ;  /* 0x00000003ff037219 */ /* 0x000fe4000001160c */
[----:B------:R-:W-:-:S02]  /*1de0*/  PLOP3.LUT P0, PT, P0, P1, PT, 0xf8, 0x8f ;  /* 0x00000000008f781c */ /* 0x000fc40000703f70 */
[----:B------:R-:W-:Y:S02]  /*1df0*/  SHF.R.U32.HI R17, RZ, 0x1, R3 ;  /* 0x00000001ff117819 */ /* 0x000fe40000011603 */
[----:B------:R-:W-:-:S04]  /*1e00*/  SEL R4, RZ, 0x1, !P0 ;  /* 0x00000001ff047807 */ /* 0x000fc80004000000 */
[----:B------:R-:W-:-:S04]  /*1e10*/  LOP3.LUT R4, R4, 0x1, R17, 0xf8, !PT ;  /* 0x0000000104047812 */ /* 0x000fc800078ef811 */
[----:B------:R-:W-:-:S05]  /*1e20*/  LOP3.LUT R4, R4, R3, RZ, 0xc0, !PT ;  /* 0x0000000304047212 */ /* 0x000fca00078ec0ff */
[----:B------:R-:W-:-:S05]  /*1e30*/  IMAD.IADD R17, R17, 0x1, R4 ;  /* 0x0000000111117824 */ /* 0x000fca00078e0204 */
[----:B------:R-:W-:Y:S01]  /*1e40*/  LOP3.LUT R0, R17, R0, RZ, 0xfc, !PT ;  /* 0x0000000011007212 */ /* 0x000fe200078efcff */
[----:B------:R-:W-:Y:S06]  /*1e50*/  BRA `(.L_x_26) ;  /* 0x0000000000107947 */ /* 0x000fec0003800000 */
.L_x_25:
[----:B------:R-:W-:-:S04]  /*1e60*/  LOP3.LUT R0, R0, 0x80000000, RZ, 0xc0, !PT ;  /* 0x8000000000007812 */ /* 0x000fc800078ec0ff */
[----:B------:R-:W-:Y:S01]  /*1e70*/  LOP3.LUT R0, R0, 0x7f800000, RZ, 0xfc, !PT ;  /* 0x7f80000000007812 */ /* 0x000fe200078efcff */
[----:B------:R-:W-:Y:S06]  /*1e80*/  BRA `(.L_x_26) ;  /* 0x0000000000047947 */ /* 0x000fec0003800000 */
.L_x_24:
[----:B------:R-:W-:-:S07]  /*1e90*/  IMAD R0, R17, 0x800000, R0 ;  /* 0x0080000011007824 */ /* 0x000fce00078e0200 */
.L_x_26:
[----:B------:R-:W-:Y:S05]  /*1ea0*/  BSYNC.RECONVERGENT B2 ;  /* 0x0000000000027941 */ /* 0x000fea0003800200 */
.L_x_23:
[----:B------:R-:W-:Y:S05]  /*1eb0*/  BRA `(.L_x_27) ;  /* 0x0000000000207947 */ /* 0x000fea0003800000 */
.L_x_22:
[----:B------:R-:W-:-:S04]  /*1ec0*/  LOP3.LUT R0, R3, 0x80000000, R0, 0x48, !PT ;  /* 0x8000000003007812 */ /* 0x000fc800078e4800 */
[----:B------:R-:W-:Y:S01]  /*1ed0*/  LOP3.LUT R0, R0, 0x7f800000, RZ, 0xfc, !PT ;  /* 0x7f80000000007812 */ /* 0x000fe200078efcff */
[----:B------:R-:W-:Y:S06]  /*1ee0*/  BRA `(.L_x_27) ;  /* 0x0000000000147947 */ /* 0x000fec0003800000 */
.L_x_21:
[----:B------:R-:W-:Y:S01]  /*1ef0*/  LOP3.LUT R0, R3, 0x80000000, R0, 0x48, !PT ;  /* 0x8000000003007812 */ /* 0x000fe200078e4800 */
[----:B------:R-:W-:Y:S06]  /*1f00*/  BRA `(.L_x_27) ;  /* 0x00000000000c7947 */ /* 0x000fec0003800000 */
.L_x_20:
[----:B------:R-:W0:Y:S01]  /*1f10*/  MUFU.RSQ R0, -QNAN ;  /* 0xffc0000000007908 */ /* 0x000e220000001400 */
[----:B------:R-:W-:Y:S05]  /*1f20*/  BRA `(.L_x_27) ;  /* 0x0000000000047947 */ /* 0x000fea0003800000 */
.L_x_19:
[----:B------:R-:W-:-:S07]  /*1f30*/  FADD.FTZ R0, R0, R3 ;  /* 0x0000000300007221 */ /* 0x000fce0000010000 */
.L_x_27:
[----:B------:R-:W-:Y:S05]  /*1f40*/  BSYNC.RECONVERGENT B1 ;  /* 0x0000000000017941 */ /* 0x000fea0003800200 */
.L_x_17:
[----:B------:R-:W-:-:S04]  /*1f50*/  IMAD.MOV.U32 R3, RZ, RZ, 0x0 ;  /* 0x00000000ff037424 */ /* 0x000fc800078e00ff */
[----:B0-----:R-:W-:Y:S05]  /*1f60*/  RET.REL.NODEC R2 `(dimblock) ;  /* 0xffffffe002247950 */ /* 0x001fea0003c3ffff */
.L_x_28:
[----:B------:R-:W-:-:S00]  /*1f70*/  BRA `(.L_x_28) ;  /* 0xfffffffc00fc7947 */ /* 0x000fc0000383ffff */
[----:B------:R-:W-:-:S00]  /*1f80*/  NOP ;  /* 0x0000000000007918 */ /* 0x000fc00000000000 */
[----:B------:R-:W-:-:S00]  /*1f90*/  NOP ;  /* 0x0000000000007918 */ /* 0x000fc00000000000 */
[----:B------:R-:W-:-:S00]  /*1fa0*/  NOP ;  /* 0x0000000000007918 */ /* 0x000fc00000000000 */
[----:B------:R-:W-:-:S00]  /*1fb0*/  NOP ;  /* 0x0000000000007918 */ /* 0x000fc00000000000 */
[----:B------:R-:W-:-:S00]  /*1fc0*/  NOP ;  /* 0x0000000000007918 */ /* 0x000fc00000000000 */
[----:B------:R-:W-:-:S00]  /*1fd0*/  NOP ;  /* 0x0000000000007918 */ /* 0x000fc00000000000 */
[----:B------:R-:W-:-:S00]  /*1fe0*/  NOP ;  /* 0x0000000000007918 */ /* 0x000fc00000000000 */
[----:B------:R-:W-:-:S00]  /*1ff0*/  NOP ;  /* 0x0000000000007918 */ /* 0x000fc00000000000 */
.L_x_29:


//--------------------- .nv.global.init           --------------------------
	.section	.nv.global.init,"aw",@progbits
	.align	4
.nv.global.init:
	.type		__cudart_i2opi_f,@object
	.size		__cudart_i2opi_f,(.L_0 - __cudart_i2opi_f)
__cudart_i2opi_f:
        /*0000*/ 	.byte	0x41, 0x90, 0x43, 0x3c, 0x99, 0x95, 0x62, 0xdb, 0xc0, 0xdd, 0x34, 0xf5, 0xd1, 0x57, 0x27, 0xfc
        /*0010*/ 	.byte	0x29, 0x15, 0x44, 0x4e, 0x6e, 0x83, 0xf9, 0xa2
.L_0:


//--------------------- .nv.shared.reserved.0     --------------------------
	.section	.nv.shared.reserved.0,"aw",@nobits
	.weak		__nv_reservedSMEM_offset_0_alias
	.size		__nv_reservedSMEM_offset_0_alias, 0, 64
	.other		__nv_reservedSMEM_offset_0_alias,@"STO_CUDA_RESERVED_SHARED STV_DEFAULT"
__nv_reservedSMEM_offset_0_alias:
	.zero		0
	.zero		64


//--------------------- .nv.constant0.dimblock    --------------------------
	.section	.nv.constant0.dimblock,"a",@progbits
	.sectionflags	@""
	.align	4
.nv.constant0.dimblock:
	.zero		916


//--------------------- SYMBOLS --------------------------

	.type		.nv.reservedSmem.offset0,@object
	.size		.nv.reservedSmem.offset0,0x4
